//
// Generated by NVIDIA NVVM Compiler
//
// Compiler Build ID: CL-36424714
// Cuda compilation tools, release 13.0, V13.0.88
// Based on NVVM 20.0.0
//

.version 9.0
.target sm_100
.address_size 64

	// .globl	_Z22rmsnorm_fp16_i4_kernelILi4ELi32ELi4096ELi128EEvP6__halfS1_fPsPaS3_S1_S1_i
.global .align 1 .b8 _ZN41_INTERNAL_982b7ac0_4_k_cu_c363c3c7_2438074cuda3std3__443_GLOBAL__N__982b7ac0_4_k_cu_c363c3c7_2438076ignoreE[1];
.global .align 1 .b8 _ZN41_INTERNAL_982b7ac0_4_k_cu_c363c3c7_2438074cuda3std3__45__cpo5beginE[1];
.global .align 1 .b8 _ZN41_INTERNAL_982b7ac0_4_k_cu_c363c3c7_2438074cuda3std3__45__cpo3endE[1];
.global .align 1 .b8 _ZN41_INTERNAL_982b7ac0_4_k_cu_c363c3c7_2438074cuda3std3__45__cpo6cbeginE[1];
.global .align 1 .b8 _ZN41_INTERNAL_982b7ac0_4_k_cu_c363c3c7_2438074cuda3std3__45__cpo4cendE[1];
.global .align 1 .b8 _ZN41_INTERNAL_982b7ac0_4_k_cu_c363c3c7_2438074cuda3std3__419piecewise_constructE[1];
.global .align 1 .b8 _ZN41_INTERNAL_982b7ac0_4_k_cu_c363c3c7_2438074cuda3std3__48in_placeE[1];
.global .align 1 .b8 _ZN41_INTERNAL_982b7ac0_4_k_cu_c363c3c7_2438074cuda3std6ranges3__45__cpo4swapE[1];
.global .align 1 .b8 _ZN41_INTERNAL_982b7ac0_4_k_cu_c363c3c7_2438074cuda3std6ranges3__45__cpo9iter_moveE[1];
.global .align 1 .b8 _ZN41_INTERNAL_982b7ac0_4_k_cu_c363c3c7_2438074cuda3std6ranges3__45__cpo7advanceE[1];
.extern .shared .align 16 .b8 raw_smem[];

.visible .entry _Z22rmsnorm_fp16_i4_kernelILi4ELi32ELi4096ELi128EEvP6__halfS1_fPsPaS3_S1_S1_i(
	.param .u64 .ptr .align 1 _Z22rmsnorm_fp16_i4_kernelILi4ELi32ELi4096ELi128EEvP6__halfS1_fPsPaS3_S1_S1_i_param_0,
	.param .u64 .ptr .align 1 _Z22rmsnorm_fp16_i4_kernelILi4ELi32ELi4096ELi128EEvP6__halfS1_fPsPaS3_S1_S1_i_param_1,
	.param .f32 _Z22rmsnorm_fp16_i4_kernelILi4ELi32ELi4096ELi128EEvP6__halfS1_fPsPaS3_S1_S1_i_param_2,
	.param .u64 .ptr .align 1 _Z22rmsnorm_fp16_i4_kernelILi4ELi32ELi4096ELi128EEvP6__halfS1_fPsPaS3_S1_S1_i_param_3,
	.param .u64 .ptr .align 1 _Z22rmsnorm_fp16_i4_kernelILi4ELi32ELi4096ELi128EEvP6__halfS1_fPsPaS3_S1_S1_i_param_4,
	.param .u64 .ptr .align 1 _Z22rmsnorm_fp16_i4_kernelILi4ELi32ELi4096ELi128EEvP6__halfS1_fPsPaS3_S1_S1_i_param_5,
	.param .u64 .ptr .align 1 _Z22rmsnorm_fp16_i4_kernelILi4ELi32ELi4096ELi128EEvP6__halfS1_fPsPaS3_S1_S1_i_param_6,
	.param .u64 .ptr .align 1 _Z22rmsnorm_fp16_i4_kernelILi4ELi32ELi4096ELi128EEvP6__halfS1_fPsPaS3_S1_S1_i_param_7,
	.param .u32 _Z22rmsnorm_fp16_i4_kernelILi4ELi32ELi4096ELi128EEvP6__halfS1_fPsPaS3_S1_S1_i_param_8
)
{
	.local .align 16 .b8 	__local_depot0[64];
	.reg .b64 	%SP;
	.reg .b64 	%SPL;
	.reg .pred 	%p<57>;
	.reg .b16 	%rs<163>;
	.reg .b32 	%r<231>;
	.reg .b32 	%f<342>;
	.reg .b64 	%rd<87>;

	mov.u64 	%SPL, __local_depot0;
	ld.param.u64 	%rd31, [_Z22rmsnorm_fp16_i4_kernelILi4ELi32ELi4096ELi128EEvP6__halfS1_fPsPaS3_S1_S1_i_param_0];
	ld.param.u64 	%rd32, [_Z22rmsnorm_fp16_i4_kernelILi4ELi32ELi4096ELi128EEvP6__halfS1_fPsPaS3_S1_S1_i_param_5];
	cvta.to.global.u64 	%rd33, %rd31;
	cvta.to.global.u64 	%rd1, %rd32;
	add.u64 	%rd2, %SPL, 0;
	mov.u32 	%r1, %ctaid.x;
	shl.b32 	%r32, %r1, 12;
	mul.wide.u32 	%rd35, %r32, 2;
	add.s64 	%rd36, %rd33, %rd35;
	mov.u32 	%r2, %tid.x;
	mov.u32 	%r3, %tid.y;
	mov.u32 	%r4, %tid.z;
	mov.u32 	%r5, %ntid.x;
	mov.u32 	%r6, %ntid.y;
	mad.lo.s32 	%r33, %r4, %r6, %r3;
	mad.lo.s32 	%r7, %r33, %r5, %r2;
	shl.b32 	%r34, %r7, 2;
	mul.wide.u32 	%rd37, %r34, 16;
	add.s64 	%rd38, %rd36, %rd37;
	ld.global.v4.f32 	{%f30, %f31, %f32, %f33}, [%rd38];
	st.local.v4.f32 	[%rd2], {%f30, %f31, %f32, %f33};
	shl.b32 	%r35, %r7, 6;
	mov.u32 	%r36, raw_smem;
	add.s32 	%r37, %r36, %r35;
	st.shared.v4.f32 	[%r37], {%f30, %f31, %f32, %f33};
	add.s64 	%rd3, %rd2, 16;
	ld.global.v4.f32 	{%f34, %f35, %f36, %f37}, [%rd38+16];
	st.local.v4.f32 	[%rd2+16], {%f34, %f35, %f36, %f37};
	st.shared.v4.f32 	[%r37+16], {%f34, %f35, %f36, %f37};
	add.s64 	%rd4, %rd2, 32;
	ld.global.v4.f32 	{%f38, %f39, %f40, %f41}, [%rd38+32];
	st.local.v4.f32 	[%rd2+32], {%f38, %f39, %f40, %f41};
	st.shared.v4.f32 	[%r37+32], {%f38, %f39, %f40, %f41};
	add.s64 	%rd5, %rd2, 48;
	ld.global.v4.f32 	{%f42, %f43, %f44, %f45}, [%rd38+48];
	st.local.v4.f32 	[%rd2+48], {%f42, %f43, %f44, %f45};
	st.shared.v4.f32 	[%r37+48], {%f42, %f43, %f44, %f45};
	mov.f32 	%f336, 0f00000000;
	mov.b32 	%r220, 0;
	mov.u64 	%rd78, %rd2;
$L__BB0_1:
	.pragma "nounroll";
	ld.local.v4.u16 	{%rs33, %rs34, %rs35, %rs36}, [%rd78];
	// begin inline asm
	{  cvt.f32.f16 %f46, %rs33;}

	// end inline asm
	fma.rn.f32 	%f50, %f46, %f46, %f336;
	// begin inline asm
	{  cvt.f32.f16 %f47, %rs34;}

	// end inline asm
	fma.rn.f32 	%f51, %f47, %f47, %f50;
	// begin inline asm
	{  cvt.f32.f16 %f48, %rs35;}

	// end inline asm
	fma.rn.f32 	%f52, %f48, %f48, %f51;
	// begin inline asm
	{  cvt.f32.f16 %f49, %rs36;}

	// end inline asm
	fma.rn.f32 	%f336, %f49, %f49, %f52;
	add.s32 	%r220, %r220, 4;
	add.s64 	%rd78, %rd78, 8;
	setp.ne.s32 	%p1, %r220, 8;
	@%p1 bra 	$L__BB0_1;
	mov.b32 	%r221, 0;
	mov.u64 	%rd79, %rd3;
$L__BB0_3:
	.pragma "nounroll";
	ld.local.v4.u16 	{%rs37, %rs38, %rs39, %rs40}, [%rd79];
	// begin inline asm
	{  cvt.f32.f16 %f53, %rs37;}

	// end inline asm
	fma.rn.f32 	%f57, %f53, %f53, %f336;
	// begin inline asm
	{  cvt.f32.f16 %f54, %rs38;}

	// end inline asm
	fma.rn.f32 	%f58, %f54, %f54, %f57;
	// begin inline asm
	{  cvt.f32.f16 %f55, %rs39;}

	// end inline asm
	fma.rn.f32 	%f59, %f55, %f55, %f58;
	// begin inline asm
	{  cvt.f32.f16 %f56, %rs40;}

	// end inline asm
	fma.rn.f32 	%f336, %f56, %f56, %f59;
	add.s32 	%r221, %r221, 4;
	add.s64 	%rd79, %rd79, 8;
	setp.ne.s32 	%p2, %r221, 8;
	@%p2 bra 	$L__BB0_3;
	mov.b32 	%r222, 0;
	mov.u64 	%rd80, %rd4;
$L__BB0_5:
	.pragma "nounroll";
	ld.local.v4.u16 	{%rs41, %rs42, %rs43, %rs44}, [%rd80];
	// begin inline asm
	{  cvt.f32.f16 %f60, %rs41;}

	// end inline asm
	fma.rn.f32 	%f64, %f60, %f60, %f336;
	// begin inline asm
	{  cvt.f32.f16 %f61, %rs42;}

	// end inline asm
	fma.rn.f32 	%f65, %f61, %f61, %f64;
	// begin inline asm
	{  cvt.f32.f16 %f62, %rs43;}

	// end inline asm
	fma.rn.f32 	%f66, %f62, %f62, %f65;
	// begin inline asm
	{  cvt.f32.f16 %f63, %rs44;}

	// end inline asm
	fma.rn.f32 	%f336, %f63, %f63, %f66;
	add.s32 	%r222, %r222, 4;
	add.s64 	%rd80, %rd80, 8;
	setp.ne.s32 	%p3, %r222, 8;
	@%p3 bra 	$L__BB0_5;
	mov.b32 	%r223, 0;
	mov.u64 	%rd81, %rd5;
$L__BB0_7:
	.pragma "nounroll";
	ld.local.v4.u16 	{%rs45, %rs46, %rs47, %rs48}, [%rd81];
	// begin inline asm
	{  cvt.f32.f16 %f67, %rs45;}

	// end inline asm
	fma.rn.f32 	%f71, %f67, %f67, %f336;
	// begin inline asm
	{  cvt.f32.f16 %f68, %rs46;}

	// end inline asm
	fma.rn.f32 	%f72, %f68, %f68, %f71;
	// begin inline asm
	{  cvt.f32.f16 %f69, %rs47;}

	// end inline asm
	fma.rn.f32 	%f73, %f69, %f69, %f72;
	// begin inline asm
	{  cvt.f32.f16 %f70, %rs48;}

	// end inline asm
	fma.rn.f32 	%f336, %f70, %f70, %f73;
	add.s32 	%r223, %r223, 4;
	add.s64 	%rd81, %rd81, 8;
	setp.ne.s32 	%p4, %r223, 8;
	@%p4 bra 	$L__BB0_7;
	add.s32 	%r43, %r36, %r34;
	add.s32 	%r16, %r43, 8192;
	st.shared.f32 	[%r43+8192], %f336;
	barrier.sync 	0;
	setp.gt.u32 	%p5, %r7, 63;
	@%p5 bra 	$L__BB0_10;
	ld.shared.f32 	%f74, [%r16+256];
	add.f32 	%f336, %f336, %f74;
	st.shared.f32 	[%r16], %f336;
$L__BB0_10:
	barrier.sync 	0;
	setp.gt.u32 	%p6, %r7, 31;
	@%p6 bra 	$L__BB0_12;
	ld.shared.f32 	%f75, [%r16+128];
	add.f32 	%f336, %f336, %f75;
	st.shared.f32 	[%r16], %f336;
$L__BB0_12:
	setp.gt.u32 	%p7, %r7, 31;
	barrier.sync 	0;
	@%p7 bra 	$L__BB0_15;
	mov.b32 	%r44, %f336;
	shfl.sync.down.b32	%r45|%p8, %r44, 16, 31, -1;
	mov.b32 	%f76, %r45;
	add.f32 	%f77, %f336, %f76;
	mov.b32 	%r46, %f77;
	shfl.sync.down.b32	%r47|%p9, %r46, 8, 31, -1;
	mov.b32 	%f78, %r47;
	add.f32 	%f79, %f77, %f78;
	mov.b32 	%r48, %f79;
	shfl.sync.down.b32	%r49|%p10, %r48, 4, 31, -1;
	mov.b32 	%f80, %r49;
	add.f32 	%f81, %f79, %f80;
	mov.b32 	%r50, %f81;
	shfl.sync.down.b32	%r51|%p11, %r50, 2, 31, -1;
	mov.b32 	%f82, %r51;
	add.f32 	%f83, %f81, %f82;
	mov.b32 	%r52, %f83;
	shfl.sync.down.b32	%r53|%p12, %r52, 1, 31, -1;
	mov.b32 	%f84, %r53;
	add.f32 	%f13, %f83, %f84;
	setp.ne.s32 	%p13, %r7, 0;
	@%p13 bra 	$L__BB0_15;
	ld.param.f32 	%f330, [_Z22rmsnorm_fp16_i4_kernelILi4ELi32ELi4096ELi128EEvP6__halfS1_fPsPaS3_S1_S1_i_param_2];
	fma.rn.f32 	%f85, %f13, 0f39800000, %f330;
	rsqrt.approx.f32 	%f86, %f85;
	st.shared.f32 	[raw_smem+8192], %f86;
$L__BB0_15:
	ld.param.u64 	%rd74, [_Z22rmsnorm_fp16_i4_kernelILi4ELi32ELi4096ELi128EEvP6__halfS1_fPsPaS3_S1_S1_i_param_3];
	ld.param.u64 	%rd73, [_Z22rmsnorm_fp16_i4_kernelILi4ELi32ELi4096ELi128EEvP6__halfS1_fPsPaS3_S1_S1_i_param_1];
	cvta.to.global.u64 	%rd14, %rd73;
	barrier.sync 	0;
	ld.shared.f32 	%f14, [raw_smem+8192];
	mul.wide.u32 	%rd40, %r4, %r6;
	cvt.u64.u32 	%rd41, %r3;
	add.s64 	%rd42, %rd40, %rd41;
	cvt.u64.u32 	%rd43, %r5;
	cvt.u64.u32 	%rd44, %r2;
	mad.lo.s64 	%rd45, %rd42, %rd43, %rd44;
	shl.b64 	%rd46, %rd45, 6;
	cvta.to.global.u64 	%rd47, %rd74;
	add.s64 	%rd15, %rd47, %rd46;
	mov.b32 	%r224, 0;
	mov.b64 	%rd82, 0;
$L__BB0_16:
	.pragma "nounroll";
	add.s64 	%rd48, %rd15, %rd82;
	ld.global.u16 	%rs61, [%rd48];
	cvt.s32.s16 	%r55, %rs61;
	mul.wide.s16 	%r56, %rs61, 2;
	add.s32 	%r58, %r36, %r56;
	ld.shared.u16 	%rs49, [%r58];
	mul.wide.s32 	%rd49, %r55, 2;
	add.s64 	%rd50, %rd14, %rd49;
	ld.global.u16 	%rs50, [%rd50];
	// begin inline asm
	{  cvt.f32.f16 %f87, %rs49;}

	// end inline asm
	// begin inline asm
	{  cvt.f32.f16 %f88, %rs50;}

	// end inline asm
	mul.f32 	%f99, %f87, %f88;
	mul.f32 	%f89, %f14, %f99;
	// begin inline asm
	{  cvt.rn.f16.f32 %rs51, %f89;}

	// end inline asm
	add.s64 	%rd51, %rd2, %rd82;
	ld.global.u16 	%rs62, [%rd48+2];
	cvt.s32.s16 	%r59, %rs62;
	mul.wide.s16 	%r60, %rs62, 2;
	add.s32 	%r61, %r36, %r60;
	ld.shared.u16 	%rs52, [%r61];
	mul.wide.s32 	%rd52, %r59, 2;
	add.s64 	%rd53, %rd14, %rd52;
	ld.global.u16 	%rs53, [%rd53];
	// begin inline asm
	{  cvt.f32.f16 %f90, %rs52;}

	// end inline asm
	// begin inline asm
	{  cvt.f32.f16 %f91, %rs53;}

	// end inline asm
	mul.f32 	%f100, %f90, %f91;
	mul.f32 	%f92, %f14, %f100;
	// begin inline asm
	{  cvt.rn.f16.f32 %rs54, %f92;}

	// end inline asm
	ld.global.u16 	%rs63, [%rd48+4];
	cvt.s32.s16 	%r62, %rs63;
	mul.wide.s16 	%r63, %rs63, 2;
	add.s32 	%r64, %r36, %r63;
	ld.shared.u16 	%rs55, [%r64];
	mul.wide.s32 	%rd54, %r62, 2;
	add.s64 	%rd55, %rd14, %rd54;
	ld.global.u16 	%rs56, [%rd55];
	// begin inline asm
	{  cvt.f32.f16 %f93, %rs55;}

	// end inline asm
	// begin inline asm
	{  cvt.f32.f16 %f94, %rs56;}

	// end inline asm
	mul.f32 	%f101, %f93, %f94;
	mul.f32 	%f95, %f14, %f101;
	// begin inline asm
	{  cvt.rn.f16.f32 %rs57, %f95;}

	// end inline asm
	ld.global.u16 	%rs64, [%rd48+6];
	cvt.s32.s16 	%r65, %rs64;
	mul.wide.s16 	%r66, %rs64, 2;
	add.s32 	%r67, %r36, %r66;
	ld.shared.u16 	%rs58, [%r67];
	mul.wide.s32 	%rd56, %r65, 2;
	add.s64 	%rd57, %rd14, %rd56;
	ld.global.u16 	%rs59, [%rd57];
	// begin inline asm
	{  cvt.f32.f16 %f96, %rs58;}

	// end inline asm
	// begin inline asm
	{  cvt.f32.f16 %f97, %rs59;}

	// end inline asm
	mul.f32 	%f102, %f96, %f97;
	mul.f32 	%f98, %f14, %f102;
	// begin inline asm
	{  cvt.rn.f16.f32 %rs60, %f98;}

	// end inline asm
	st.local.v4.u16 	[%rd51], {%rs51, %rs54, %rs57, %rs60};
	add.s32 	%r224, %r224, 4;
	add.s64 	%rd82, %rd82, 8;
	setp.ne.s32 	%p14, %r224, 32;
	@%p14 bra 	$L__BB0_16;
	mov.f32 	%f338, 0fBF800000;
	mov.b32 	%r225, 0;
	mov.u64 	%rd83, %rd2;
$L__BB0_18:
	.pragma "nounroll";
	ld.local.v4.u16 	{%rs65, %rs66, %rs67, %rs68}, [%rd83];
	// begin inline asm
	{  cvt.f32.f16 %f104, %rs65;}

	// end inline asm
	abs.f32 	%f108, %f104;
	setp.gt.f32 	%p15, %f338, %f108;
	selp.f32 	%f109, %f338, %f108, %p15;
	// begin inline asm
	{  cvt.f32.f16 %f105, %rs66;}

	// end inline asm
	abs.f32 	%f110, %f105;
	setp.gt.f32 	%p16, %f109, %f110;
	selp.f32 	%f111, %f109, %f110, %p16;
	// begin inline asm
	{  cvt.f32.f16 %f106, %rs67;}

	// end inline asm
	abs.f32 	%f112, %f106;
	setp.gt.f32 	%p17, %f111, %f112;
	selp.f32 	%f113, %f111, %f112, %p17;
	// begin inline asm
	{  cvt.f32.f16 %f107, %rs68;}

	// end inline asm
	abs.f32 	%f114, %f107;
	setp.gt.f32 	%p18, %f113, %f114;
	selp.f32 	%f338, %f113, %f114, %p18;
	add.s32 	%r225, %r225, 4;
	add.s64 	%rd83, %rd83, 8;
	setp.ne.s32 	%p19, %r225, 8;
	@%p19 bra 	$L__BB0_18;
	mov.b32 	%r226, 0;
	mov.u64 	%rd84, %rd3;
$L__BB0_20:
	.pragma "nounroll";
	ld.local.v4.u16 	{%rs69, %rs70, %rs71, %rs72}, [%rd84];
	// begin inline asm
	{  cvt.f32.f16 %f115, %rs69;}

	// end inline asm
	abs.f32 	%f119, %f115;
	setp.gt.f32 	%p20, %f338, %f119;
	selp.f32 	%f120, %f338, %f119, %p20;
	// begin inline asm
	{  cvt.f32.f16 %f116, %rs70;}

	// end inline asm
	abs.f32 	%f121, %f116;
	setp.gt.f32 	%p21, %f120, %f121;
	selp.f32 	%f122, %f120, %f121, %p21;
	// begin inline asm
	{  cvt.f32.f16 %f117, %rs71;}

	// end inline asm
	abs.f32 	%f123, %f117;
	setp.gt.f32 	%p22, %f122, %f123;
	selp.f32 	%f124, %f122, %f123, %p22;
	// begin inline asm
	{  cvt.f32.f16 %f118, %rs72;}

	// end inline asm
	abs.f32 	%f125, %f118;
	setp.gt.f32 	%p23, %f124, %f125;
	selp.f32 	%f338, %f124, %f125, %p23;
	add.s32 	%r226, %r226, 4;
	add.s64 	%rd84, %rd84, 8;
	setp.ne.s32 	%p24, %r226, 8;
	@%p24 bra 	$L__BB0_20;
	mov.b32 	%r227, 0;
	mov.u64 	%rd85, %rd4;
$L__BB0_22:
	.pragma "nounroll";
	ld.local.v4.u16 	{%rs73, %rs74, %rs75, %rs76}, [%rd85];
	// begin inline asm
	{  cvt.f32.f16 %f126, %rs73;}

	// end inline asm
	abs.f32 	%f130, %f126;
	setp.gt.f32 	%p25, %f338, %f130;
	selp.f32 	%f131, %f338, %f130, %p25;
	// begin inline asm
	{  cvt.f32.f16 %f127, %rs74;}

	// end inline asm
	abs.f32 	%f132, %f127;
	setp.gt.f32 	%p26, %f131, %f132;
	selp.f32 	%f133, %f131, %f132, %p26;
	// begin inline asm
	{  cvt.f32.f16 %f128, %rs75;}

	// end inline asm
	abs.f32 	%f134, %f128;
	setp.gt.f32 	%p27, %f133, %f134;
	selp.f32 	%f135, %f133, %f134, %p27;
	// begin inline asm
	{  cvt.f32.f16 %f129, %rs76;}

	// end inline asm
	abs.f32 	%f136, %f129;
	setp.gt.f32 	%p28, %f135, %f136;
	selp.f32 	%f338, %f135, %f136, %p28;
	add.s32 	%r227, %r227, 4;
	add.s64 	%rd85, %rd85, 8;
	setp.ne.s32 	%p29, %r227, 8;
	@%p29 bra 	$L__BB0_22;
	mov.b32 	%r228, 0;
	mov.u64 	%rd86, %rd5;
$L__BB0_24:
	.pragma "nounroll";
	ld.local.v4.u16 	{%rs77, %rs78, %rs79, %rs80}, [%rd86];
	// begin inline asm
	{  cvt.f32.f16 %f137, %rs77;}

	// end inline asm
	abs.f32 	%f141, %f137;
	setp.gt.f32 	%p30, %f338, %f141;
	selp.f32 	%f142, %f338, %f141, %p30;
	// begin inline asm
	{  cvt.f32.f16 %f138, %rs78;}

	// end inline asm
	abs.f32 	%f143, %f138;
	setp.gt.f32 	%p31, %f142, %f143;
	selp.f32 	%f144, %f142, %f143, %p31;
	// begin inline asm
	{  cvt.f32.f16 %f139, %rs79;}

	// end inline asm
	abs.f32 	%f145, %f139;
	setp.gt.f32 	%p32, %f144, %f145;
	selp.f32 	%f146, %f144, %f145, %p32;
	// begin inline asm
	{  cvt.f32.f16 %f140, %rs80;}

	// end inline asm
	abs.f32 	%f147, %f140;
	setp.gt.f32 	%p33, %f146, %f147;
	selp.f32 	%f338, %f146, %f147, %p33;
	add.s32 	%r228, %r228, 4;
	add.s64 	%rd86, %rd86, 8;
	setp.ne.s32 	%p34, %r228, 8;
	@%p34 bra 	$L__BB0_24;
	mov.b32 	%r72, 2;
	// begin inline asm
	shfl.sync.bfly.b32 %f148, %f338, %r72, 0x1f, 0xffffffff;
	// end inline asm
	setp.gt.f32 	%p35, %f338, %f148;
	selp.f32 	%f151, %f338, %f148, %p35;
	mov.b32 	%r73, 1;
	// begin inline asm
	shfl.sync.bfly.b32 %f150, %f151, %r73, 0x1f, 0xffffffff;
	// end inline asm
	setp.gt.f32 	%p36, %f151, %f150;
	selp.f32 	%f23, %f151, %f150, %p36;
	shr.u32 	%r74, %r1, 3;
	and.b32  	%r75, %r74, 1;
	shl.b32 	%r76, %r1, 2;
	and.b32  	%r77, %r76, 2147483584;
	shl.b32 	%r78, %r1, 3;
	and.b32  	%r79, %r78, 56;
	or.b32  	%r80, %r77, %r79;
	or.b32  	%r27, %r80, %r75;
	setp.ne.s32 	%p37, %r3, 31;
	@%p37 bra 	$L__BB0_28;
	div.rn.f32 	%f341, %f23, 0f42FE0000;
	setp.ne.s32 	%p39, %r2, 0;
	mov.b32 	%r230, -128;
	mov.b32 	%r229, 127;
	@%p39 bra 	$L__BB0_30;
	ld.param.u64 	%rd76, [_Z22rmsnorm_fp16_i4_kernelILi4ELi32ELi4096ELi128EEvP6__halfS1_fPsPaS3_S1_S1_i_param_6];
	// begin inline asm
	{  cvt.rn.f16.f32 %rs82, %f341;}

	// end inline asm
	cvta.to.global.u64 	%rd61, %rd76;
	mul.wide.u32 	%rd62, %r27, 2;
	add.s64 	%rd63, %rd61, %rd62;
	st.global.u16 	[%rd63], %rs82;
	st.global.u16 	[%rd63+4], %rs82;
	st.global.u16 	[%rd63+8], %rs82;
	st.global.u16 	[%rd63+12], %rs82;
	bra.uni 	$L__BB0_30;
$L__BB0_28:
	div.rn.f32 	%f341, %f23, 0f40E00000;
	setp.ne.s32 	%p38, %r2, 0;
	mov.b32 	%r230, -8;
	mov.b32 	%r229, 7;
	@%p38 bra 	$L__BB0_30;
	ld.param.u32 	%r219, [_Z22rmsnorm_fp16_i4_kernelILi4ELi32ELi4096ELi128EEvP6__halfS1_fPsPaS3_S1_S1_i_param_8];
	ld.param.u64 	%rd77, [_Z22rmsnorm_fp16_i4_kernelILi4ELi32ELi4096ELi128EEvP6__halfS1_fPsPaS3_S1_S1_i_param_7];
	// begin inline asm
	{  cvt.rn.f16.f32 %rs81, %f341;}

	// end inline asm
	mad.lo.s32 	%r85, %r219, %r3, %r27;
	cvta.to.global.u64 	%rd58, %rd77;
	mul.wide.s32 	%rd59, %r85, 2;
	add.s64 	%rd60, %rd58, %rd59;
	st.global.u16 	[%rd60], %rs81;
	st.global.u16 	[%rd60+4], %rs81;
	st.global.u16 	[%rd60+8], %rs81;
	st.global.u16 	[%rd60+12], %rs81;
$L__BB0_30:
	setp.ne.s32 	%p40, %r3, 31;
	rcp.rn.f32 	%f27, %f341;
	ld.local.u32 	%r90, [%rd2];
	mov.b32 	{%rs83, %rs84}, %r90;
	// begin inline asm
	{  cvt.f32.f16 %f154, %rs83;}

	// end inline asm
	mul.f32 	%f156, %f27, %f154;
	mov.f32 	%f157, 0f3F000000;
	copysign.f32 	%f158, %f156, %f157;
	add.rz.f32 	%f159, %f156, %f158;
	cvt.rzi.f32.f32 	%f160, %f159;
	cvt.rzi.s32.f32 	%r91, %f160;
	min.s32 	%r92, %r229, %r91;
	max.s32 	%r93, %r230, %r92;
	cvt.u16.u32 	%rs1, %r93;
	// begin inline asm
	{  cvt.f32.f16 %f155, %rs84;}

	// end inline asm
	mul.f32 	%f161, %f27, %f155;
	copysign.f32 	%f162, %f161, %f157;
	add.rz.f32 	%f163, %f161, %f162;
	cvt.rzi.f32.f32 	%f164, %f163;
	cvt.rzi.s32.f32 	%r94, %f164;
	min.s32 	%r95, %r229, %r94;
	max.s32 	%r96, %r230, %r95;
	cvt.u16.u32 	%rs2, %r96;
	@%p40 bra 	$L__BB0_32;
	st.local.v2.u8 	[%rd2], {%rs1, %rs2};
	bra.uni 	$L__BB0_33;
$L__BB0_32:
	and.b16  	%rs85, %rs1, 15;
	shl.b16 	%rs86, %rs2, 4;
	or.b16  	%rs87, %rs86, %rs85;
	st.local.u8 	[%rd2], %rs87;
$L__BB0_33:
	setp.eq.s32 	%p41, %r3, 31;
	ld.local.u32 	%r97, [%rd2+4];
	mov.b32 	{%rs88, %rs89}, %r97;
	// begin inline asm
	{  cvt.f32.f16 %f165, %rs88;}

	// end inline asm
	mul.f32 	%f167, %f27, %f165;
	mov.f32 	%f168, 0f3F000000;
	copysign.f32 	%f169, %f167, %f168;
	add.rz.f32 	%f170, %f167, %f169;
	cvt.rzi.f32.f32 	%f171, %f170;
	cvt.rzi.s32.f32 	%r98, %f171;
	min.s32 	%r99, %r229, %r98;
	max.s32 	%r100, %r230, %r99;
	cvt.u16.u32 	%rs3, %r100;
	// begin inline asm
	{  cvt.f32.f16 %f166, %rs89;}

	// end inline asm
	mul.f32 	%f172, %f27, %f166;
	copysign.f32 	%f173, %f172, %f168;
	add.rz.f32 	%f174, %f172, %f173;
	cvt.rzi.f32.f32 	%f175, %f174;
	cvt.rzi.s32.f32 	%r101, %f175;
	min.s32 	%r102, %r229, %r101;
	max.s32 	%r103, %r230, %r102;
	cvt.u16.u32 	%rs4, %r103;
	@%p41 bra 	$L__BB0_35;
	and.b16  	%rs90, %rs3, 15;
	shl.b16 	%rs91, %rs4, 4;
	or.b16  	%rs92, %rs91, %rs90;
	st.local.u8 	[%rd2+1], %rs92;
	bra.uni 	$L__BB0_36;
$L__BB0_35:
	st.local.v2.u8 	[%rd2+2], {%rs3, %rs4};
$L__BB0_36:
	setp.eq.s32 	%p42, %r3, 31;
	ld.local.u32 	%r104, [%rd2+8];
	mov.b32 	{%rs93, %rs94}, %r104;
	// begin inline asm
	{  cvt.f32.f16 %f176, %rs93;}

	// end inline asm
	mul.f32 	%f178, %f27, %f176;
	mov.f32 	%f179, 0f3F000000;
	copysign.f32 	%f180, %f178, %f179;
	add.rz.f32 	%f181, %f178, %f180;
	cvt.rzi.f32.f32 	%f182, %f181;
	cvt.rzi.s32.f32 	%r105, %f182;
	min.s32 	%r106, %r229, %r105;
	max.s32 	%r107, %r230, %r106;
	cvt.u16.u32 	%rs5, %r107;
	// begin inline asm
	{  cvt.f32.f16 %f177, %rs94;}

	// end inline asm
	mul.f32 	%f183, %f27, %f177;
	copysign.f32 	%f184, %f183, %f179;
	add.rz.f32 	%f185, %f183, %f184;
	cvt.rzi.f32.f32 	%f186, %f185;
	cvt.rzi.s32.f32 	%r108, %f186;
	min.s32 	%r109, %r229, %r108;
	max.s32 	%r110, %r230, %r109;
	cvt.u16.u32 	%rs6, %r110;
	@%p42 bra 	$L__BB0_38;
	and.b16  	%rs95, %rs5, 15;
	shl.b16 	%rs96, %rs6, 4;
	or.b16  	%rs97, %rs96, %rs95;
	st.local.u8 	[%rd2+2], %rs97;
	bra.uni 	$L__BB0_39;
$L__BB0_38:
	st.local.v2.u8 	[%rd2+4], {%rs5, %rs6};
$L__BB0_39:
	setp.eq.s32 	%p43, %r3, 31;
	ld.local.u32 	%r111, [%rd2+12];
	mov.b32 	{%rs98, %rs99}, %r111;
	// begin inline asm
	{  cvt.f32.f16 %f187, %rs98;}

	// end inline asm
	mul.f32 	%f189, %f27, %f187;
	mov.f32 	%f190, 0f3F000000;
	copysign.f32 	%f191, %f189, %f190;
	add.rz.f32 	%f192, %f189, %f191;
	cvt.rzi.f32.f32 	%f193, %f192;
	cvt.rzi.s32.f32 	%r112, %f193;
	min.s32 	%r113, %r229, %r112;
	max.s32 	%r114, %r230, %r113;
	cvt.u16.u32 	%rs7, %r114;
	// begin inline asm
	{  cvt.f32.f16 %f188, %rs99;}

	// end inline asm
	mul.f32 	%f194, %f27, %f188;
	copysign.f32 	%f195, %f194, %f190;
	add.rz.f32 	%f196, %f194, %f195;
	cvt.rzi.f32.f32 	%f197, %f196;
	cvt.rzi.s32.f32 	%r115, %f197;
	min.s32 	%r116, %r229, %r115;
	max.s32 	%r117, %r230, %r116;
	cvt.u16.u32 	%rs8, %r117;
	@%p43 bra 	$L__BB0_41;
	and.b16  	%rs100, %rs7, 15;
	shl.b16 	%rs101, %rs8, 4;
	or.b16  	%rs102, %rs101, %rs100;
	st.local.u8 	[%rd2+3], %rs102;
	bra.uni 	$L__BB0_42;
$L__BB0_41:
	st.local.v2.u8 	[%rd2+6], {%rs7, %rs8};
$L__BB0_42:
	setp.eq.s32 	%p44, %r3, 31;
	ld.local.u32 	%r118, [%rd2+16];
	mov.b32 	{%rs103, %rs104}, %r118;
	// begin inline asm
	{  cvt.f32.f16 %f198, %rs103;}

	// end inline asm
	mul.f32 	%f200, %f27, %f198;
	mov.f32 	%f201, 0f3F000000;
	copysign.f32 	%f202, %f200, %f201;
	add.rz.f32 	%f203, %f200, %f202;
	cvt.rzi.f32.f32 	%f204, %f203;
	cvt.rzi.s32.f32 	%r119, %f204;
	min.s32 	%r120, %r229, %r119;
	max.s32 	%r121, %r230, %r120;
	cvt.u16.u32 	%rs9, %r121;
	// begin inline asm
	{  cvt.f32.f16 %f199, %rs104;}

	// end inline asm
	mul.f32 	%f205, %f27, %f199;
	copysign.f32 	%f206, %f205, %f201;
	add.rz.f32 	%f207, %f205, %f206;
	cvt.rzi.f32.f32 	%f208, %f207;
	cvt.rzi.s32.f32 	%r122, %f208;
	min.s32 	%r123, %r229, %r122;
	max.s32 	%r124, %r230, %r123;
	cvt.u16.u32 	%rs10, %r124;
	@%p44 bra 	$L__BB0_44;
	and.b16  	%rs105, %rs9, 15;
	shl.b16 	%rs106, %rs10, 4;
	or.b16  	%rs107, %rs106, %rs105;
	st.local.u8 	[%rd2+4], %rs107;
	bra.uni 	$L__BB0_45;
$L__BB0_44:
	st.local.v2.u8 	[%rd2+8], {%rs9, %rs10};
$L__BB0_45:
	setp.eq.s32 	%p45, %r3, 31;
	ld.local.u32 	%r125, [%rd2+20];
	mov.b32 	{%rs108, %rs109}, %r125;
	// begin inline asm
	{  cvt.f32.f16 %f209, %rs108;}

	// end inline asm
	mul.f32 	%f211, %f27, %f209;
	mov.f32 	%f212, 0f3F000000;
	copysign.f32 	%f213, %f211, %f212;
	add.rz.f32 	%f214, %f211, %f213;
	cvt.rzi.f32.f32 	%f215, %f214;
	cvt.rzi.s32.f32 	%r126, %f215;
	min.s32 	%r127, %r229, %r126;
	max.s32 	%r128, %r230, %r127;
	cvt.u16.u32 	%rs11, %r128;
	// begin inline asm
	{  cvt.f32.f16 %f210, %rs109;}

	// end inline asm
	mul.f32 	%f216, %f27, %f210;
	copysign.f32 	%f217, %f216, %f212;
	add.rz.f32 	%f218, %f216, %f217;
	cvt.rzi.f32.f32 	%f219, %f218;
	cvt.rzi.s32.f32 	%r129, %f219;
	min.s32 	%r130, %r229, %r129;
	max.s32 	%r131, %r230, %r130;
	cvt.u16.u32 	%rs12, %r131;
	@%p45 bra 	$L__BB0_47;
	and.b16  	%rs110, %rs11, 15;
	shl.b16 	%rs111, %rs12, 4;
	or.b16  	%rs112, %rs111, %rs110;
	st.local.u8 	[%rd2+5], %rs112;
	bra.uni 	$L__BB0_48;
$L__BB0_47:
	st.local.v2.u8 	[%rd2+10], {%rs11, %rs12};
$L__BB0_48:
	setp.eq.s32 	%p46, %r3, 31;
	ld.local.u32 	%r132, [%rd2+24];
	mov.b32 	{%rs113, %rs114}, %r132;
	// begin inline asm
	{  cvt.f32.f16 %f220, %rs113;}

	// end inline asm
	mul.f32 	%f222, %f27, %f220;
	mov.f32 	%f223, 0f3F000000;
	copysign.f32 	%f224, %f222, %f223;
	add.rz.f32 	%f225, %f222, %f224;
	cvt.rzi.f32.f32 	%f226, %f225;
	cvt.rzi.s32.f32 	%r133, %f226;
	min.s32 	%r134, %r229, %r133;
	max.s32 	%r135, %r230, %r134;
	cvt.u16.u32 	%rs13, %r135;
	// begin inline asm
	{  cvt.f32.f16 %f221, %rs114;}

	// end inline asm
	mul.f32 	%f227, %f27, %f221;
	copysign.f32 	%f228, %f227, %f223;
	add.rz.f32 	%f229, %f227, %f228;
	cvt.rzi.f32.f32 	%f230, %f229;
	cvt.rzi.s32.f32 	%r136, %f230;
	min.s32 	%r137, %r229, %r136;
	max.s32 	%r138, %r230, %r137;
	cvt.u16.u32 	%rs14, %r138;
	@%p46 bra 	$L__BB0_50;
	and.b16  	%rs115, %rs13, 15;
	shl.b16 	%rs116, %rs14, 4;
	or.b16  	%rs117, %rs116, %rs115;
	st.local.u8 	[%rd2+6], %rs117;
	bra.uni 	$L__BB0_51;
$L__BB0_50:
	st.local.v2.u8 	[%rd2+12], {%rs13, %rs14};
$L__BB0_51:
	setp.eq.s32 	%p47, %r3, 31;
	ld.local.u32 	%r139, [%rd2+28];
	mov.b32 	{%rs118, %rs119}, %r139;
	// begin inline asm
	{  cvt.f32.f16 %f231, %rs118;}

	// end inline asm
	mul.f32 	%f233, %f27, %f231;
	mov.f32 	%f234, 0f3F000000;
	copysign.f32 	%f235, %f233, %f234;
	add.rz.f32 	%f236, %f233, %f235;
	cvt.rzi.f32.f32 	%f237, %f236;
	cvt.rzi.s32.f32 	%r140, %f237;
	min.s32 	%r141, %r229, %r140;
	max.s32 	%r142, %r230, %r141;
	cvt.u16.u32 	%rs15, %r142;
	// begin inline asm
	{  cvt.f32.f16 %f232, %rs119;}

	// end inline asm
	mul.f32 	%f238, %f27, %f232;
	copysign.f32 	%f239, %f238, %f234;
	add.rz.f32 	%f240, %f238, %f239;
	cvt.rzi.f32.f32 	%f241, %f240;
	cvt.rzi.s32.f32 	%r143, %f241;
	min.s32 	%r144, %r229, %r143;
	max.s32 	%r145, %r230, %r144;
	cvt.u16.u32 	%rs16, %r145;
	@%p47 bra 	$L__BB0_53;
	and.b16  	%rs120, %rs15, 15;
	shl.b16 	%rs121, %rs16, 4;
	or.b16  	%rs122, %rs121, %rs120;
	st.local.u8 	[%rd2+7], %rs122;
	bra.uni 	$L__BB0_54;
$L__BB0_53:
	st.local.v2.u8 	[%rd2+14], {%rs15, %rs16};
$L__BB0_54:
	setp.eq.s32 	%p48, %r3, 31;
	ld.local.u32 	%r146, [%rd4];
	mov.b32 	{%rs123, %rs124}, %r146;
	// begin inline asm
	{  cvt.f32.f16 %f242, %rs123;}

	// end inline asm
	mul.f32 	%f244, %f27, %f242;
	mov.f32 	%f245, 0f3F000000;
	copysign.f32 	%f246, %f244, %f245;
	add.rz.f32 	%f247, %f244, %f246;
	cvt.rzi.f32.f32 	%f248, %f247;
	cvt.rzi.s32.f32 	%r147, %f248;
	min.s32 	%r148, %r229, %r147;
	max.s32 	%r149, %r230, %r148;
	cvt.u16.u32 	%rs17, %r149;
	// begin inline asm
	{  cvt.f32.f16 %f243, %rs124;}

	// end inline asm
	mul.f32 	%f249, %f27, %f243;
	copysign.f32 	%f250, %f249, %f245;
	add.rz.f32 	%f251, %f249, %f250;
	cvt.rzi.f32.f32 	%f252, %f251;
	cvt.rzi.s32.f32 	%r150, %f252;
	min.s32 	%r151, %r229, %r150;
	max.s32 	%r152, %r230, %r151;
	cvt.u16.u32 	%rs18, %r152;
	@%p48 bra 	$L__BB0_56;
	and.b16  	%rs125, %rs17, 15;
	shl.b16 	%rs126, %rs18, 4;
	or.b16  	%rs127, %rs126, %rs125;
	st.local.u8 	[%rd2+8], %rs127;
	bra.uni 	$L__BB0_57;
$L__BB0_56:
	st.local.v2.u8 	[%rd3], {%rs17, %rs18};
$L__BB0_57:
	setp.eq.s32 	%p49, %r3, 31;
	ld.local.u32 	%r153, [%rd2+36];
	mov.b32 	{%rs128, %rs129}, %r153;
	// begin inline asm
	{  cvt.f32.f16 %f253, %rs128;}

	// end inline asm
	mul.f32 	%f255, %f27, %f253;
	mov.f32 	%f256, 0f3F000000;
	copysign.f32 	%f257, %f255, %f256;
	add.rz.f32 	%f258, %f255, %f257;
	cvt.rzi.f32.f32 	%f259, %f258;
	cvt.rzi.s32.f32 	%r154, %f259;
	min.s32 	%r155, %r229, %r154;
	max.s32 	%r156, %r230, %r155;
	cvt.u16.u32 	%rs19, %r156;
	// begin inline asm
	{  cvt.f32.f16 %f254, %rs129;}

	// end inline asm
	mul.f32 	%f260, %f27, %f254;
	copysign.f32 	%f261, %f260, %f256;
	add.rz.f32 	%f262, %f260, %f261;
	cvt.rzi.f32.f32 	%f263, %f262;
	cvt.rzi.s32.f32 	%r157, %f263;
	min.s32 	%r158, %r229, %r157;
	max.s32 	%r159, %r230, %r158;
	cvt.u16.u32 	%rs20, %r159;
	@%p49 bra 	$L__BB0_59;
	and.b16  	%rs130, %rs19, 15;
	shl.b16 	%rs131, %rs20, 4;
	or.b16  	%rs132, %rs131, %rs130;
	st.local.u8 	[%rd2+9], %rs132;
	bra.uni 	$L__BB0_60;
$L__BB0_59:
	st.local.v2.u8 	[%rd2+18], {%rs19, %rs20};
$L__BB0_60:
	setp.eq.s32 	%p50, %r3, 31;
	ld.local.u32 	%r160, [%rd2+40];
	mov.b32 	{%rs133, %rs134}, %r160;
	// begin inline asm
	{  cvt.f32.f16 %f264, %rs133;}

	// end inline asm
	mul.f32 	%f266, %f27, %f264;
	mov.f32 	%f267, 0f3F000000;
	copysign.f32 	%f268, %f266, %f267;
	add.rz.f32 	%f269, %f266, %f268;
	cvt.rzi.f32.f32 	%f270, %f269;
	cvt.rzi.s32.f32 	%r161, %f270;
	min.s32 	%r162, %r229, %r161;
	max.s32 	%r163, %r230, %r162;
	cvt.u16.u32 	%rs21, %r163;
	// begin inline asm
	{  cvt.f32.f16 %f265, %rs134;}

	// end inline asm
	mul.f32 	%f271, %f27, %f265;
	copysign.f32 	%f272, %f271, %f267;
	add.rz.f32 	%f273, %f271, %f272;
	cvt.rzi.f32.f32 	%f274, %f273;
	cvt.rzi.s32.f32 	%r164, %f274;
	min.s32 	%r165, %r229, %r164;
	max.s32 	%r166, %r230, %r165;
	cvt.u16.u32 	%rs22, %r166;
	@%p50 bra 	$L__BB0_62;
	and.b16  	%rs135, %rs21, 15;
	shl.b16 	%rs136, %rs22, 4;
	or.b16  	%rs137, %rs136, %rs135;
	st.local.u8 	[%rd2+10], %rs137;
	bra.uni 	$L__BB0_63;
$L__BB0_62:
	st.local.v2.u8 	[%rd2+20], {%rs21, %rs22};
$L__BB0_63:
	setp.eq.s32 	%p51, %r3, 31;
	ld.local.u32 	%r167, [%rd2+44];
	mov.b32 	{%rs138, %rs139}, %r167;
	// begin inline asm
	{  cvt.f32.f16 %f275, %rs138;}

	// end inline asm
	mul.f32 	%f277, %f27, %f275;
	mov.f32 	%f278, 0f3F000000;
	copysign.f32 	%f279, %f277, %f278;
	add.rz.f32 	%f280, %f277, %f279;
	cvt.rzi.f32.f32 	%f281, %f280;
	cvt.rzi.s32.f32 	%r168, %f281;
	min.s32 	%r169, %r229, %r168;
	max.s32 	%r170, %r230, %r169;
	cvt.u16.u32 	%rs23, %r170;
	// begin inline asm
	{  cvt.f32.f16 %f276, %rs139;}

	// end inline asm
	mul.f32 	%f282, %f27, %f276;
	copysign.f32 	%f283, %f282, %f278;
	add.rz.f32 	%f284, %f282, %f283;
	cvt.rzi.f32.f32 	%f285, %f284;
	cvt.rzi.s32.f32 	%r171, %f285;
	min.s32 	%r172, %r229, %r171;
	max.s32 	%r173, %r230, %r172;
	cvt.u16.u32 	%rs24, %r173;
	@%p51 bra 	$L__BB0_65;
	and.b16  	%rs140, %rs23, 15;
	shl.b16 	%rs141, %rs24, 4;
	or.b16  	%rs142, %rs141, %rs140;
	st.local.u8 	[%rd2+11], %rs142;
	bra.uni 	$L__BB0_66;
$L__BB0_65:
	st.local.v2.u8 	[%rd2+22], {%rs23, %rs24};
$L__BB0_66:
	setp.eq.s32 	%p52, %r3, 31;
	ld.local.u32 	%r174, [%rd5];
	mov.b32 	{%rs143, %rs144}, %r174;
	// begin inline asm
	{  cvt.f32.f16 %f286, %rs143;}

	// end inline asm
	mul.f32 	%f288, %f27, %f286;
	mov.f32 	%f289, 0f3F000000;
	copysign.f32 	%f290, %f288, %f289;
	add.rz.f32 	%f291, %f288, %f290;
	cvt.rzi.f32.f32 	%f292, %f291;
	cvt.rzi.s32.f32 	%r175, %f292;
	min.s32 	%r176, %r229, %r175;
	max.s32 	%r177, %r230, %r176;
	cvt.u16.u32 	%rs25, %r177;
	// begin inline asm
	{  cvt.f32.f16 %f287, %rs144;}

	// end inline asm
	mul.f32 	%f293, %f27, %f287;
	copysign.f32 	%f294, %f293, %f289;
	add.rz.f32 	%f295, %f293, %f294;
	cvt.rzi.f32.f32 	%f296, %f295;
	cvt.rzi.s32.f32 	%r178, %f296;
	min.s32 	%r179, %r229, %r178;
	max.s32 	%r180, %r230, %r179;
	cvt.u16.u32 	%rs26, %r180;
	@%p52 bra 	$L__BB0_68;
	and.b16  	%rs145, %rs25, 15;
	shl.b16 	%rs146, %rs26, 4;
	or.b16  	%rs147, %rs146, %rs145;
	st.local.u8 	[%rd2+12], %rs147;
	bra.uni 	$L__BB0_69;
$L__BB0_68:
	st.local.v2.u8 	[%rd2+24], {%rs25, %rs26};
$L__BB0_69:
	setp.eq.s32 	%p53, %r3, 31;
	ld.local.u32 	%r181, [%rd2+52];
	mov.b32 	{%rs148, %rs149}, %r181;
	// begin inline asm
	{  cvt.f32.f16 %f297, %rs148;}

	// end inline asm
	mul.f32 	%f299, %f27, %f297;
	mov.f32 	%f300, 0f3F000000;
	copysign.f32 	%f301, %f299, %f300;
	add.rz.f32 	%f302, %f299, %f301;
	cvt.rzi.f32.f32 	%f303, %f302;
	cvt.rzi.s32.f32 	%r182, %f303;
	min.s32 	%r183, %r229, %r182;
	max.s32 	%r184, %r230, %r183;
	cvt.u16.u32 	%rs27, %r184;
	// begin inline asm
	{  cvt.f32.f16 %f298, %rs149;}

	// end inline asm
	mul.f32 	%f304, %f27, %f298;
	copysign.f32 	%f305, %f304, %f300;
	add.rz.f32 	%f306, %f304, %f305;
	cvt.rzi.f32.f32 	%f307, %f306;
	cvt.rzi.s32.f32 	%r185, %f307;
	min.s32 	%r186, %r229, %r185;
	max.s32 	%r187, %r230, %r186;
	cvt.u16.u32 	%rs28, %r187;
	@%p53 bra 	$L__BB0_71;
	and.b16  	%rs150, %rs27, 15;
	shl.b16 	%rs151, %rs28, 4;
	or.b16  	%rs152, %rs151, %rs150;
	st.local.u8 	[%rd2+13], %rs152;
	bra.uni 	$L__BB0_72;
$L__BB0_71:
	st.local.v2.u8 	[%rd2+26], {%rs27, %rs28};
$L__BB0_72:
	setp.eq.s32 	%p54, %r3, 31;
	ld.local.u32 	%r188, [%rd2+56];
	mov.b32 	{%rs153, %rs154}, %r188;
	// begin inline asm
	{  cvt.f32.f16 %f308, %rs153;}

	// end inline asm
	mul.f32 	%f310, %f27, %f308;
	mov.f32 	%f311, 0f3F000000;
	copysign.f32 	%f312, %f310, %f311;
	add.rz.f32 	%f313, %f310, %f312;
	cvt.rzi.f32.f32 	%f314, %f313;
	cvt.rzi.s32.f32 	%r189, %f314;
	min.s32 	%r190, %r229, %r189;
	max.s32 	%r191, %r230, %r190;
	cvt.u16.u32 	%rs29, %r191;
	// begin inline asm
	{  cvt.f32.f16 %f309, %rs154;}

	// end inline asm
	mul.f32 	%f315, %f27, %f309;
	copysign.f32 	%f316, %f315, %f311;
	add.rz.f32 	%f317, %f315, %f316;
	cvt.rzi.f32.f32 	%f318, %f317;
	cvt.rzi.s32.f32 	%r192, %f318;
	min.s32 	%r193, %r229, %r192;
	max.s32 	%r194, %r230, %r193;
	cvt.u16.u32 	%rs30, %r194;
	@%p54 bra 	$L__BB0_74;
	and.b16  	%rs155, %rs29, 15;
	shl.b16 	%rs156, %rs30, 4;
	or.b16  	%rs157, %rs156, %rs155;
	st.local.u8 	[%rd2+14], %rs157;
	bra.uni 	$L__BB0_75;
$L__BB0_74:
	st.local.v2.u8 	[%rd2+28], {%rs29, %rs30};
$L__BB0_75:
	setp.eq.s32 	%p55, %r3, 31;
	ld.local.u32 	%r195, [%rd2+60];
	mov.b32 	{%rs158, %rs159}, %r195;
	// begin inline asm
	{  cvt.f32.f16 %f319, %rs158;}

	// end inline asm
	mul.f32 	%f321, %f27, %f319;
	mov.f32 	%f322, 0f3F000000;
	copysign.f32 	%f323, %f321, %f322;
	add.rz.f32 	%f324, %f321, %f323;
	cvt.rzi.f32.f32 	%f325, %f324;
	cvt.rzi.s32.f32 	%r196, %f325;
	min.s32 	%r197, %r229, %r196;
	max.s32 	%r198, %r230, %r197;
	cvt.u16.u32 	%rs31, %r198;
	// begin inline asm
	{  cvt.f32.f16 %f320, %rs159;}

	// end inline asm
	mul.f32 	%f326, %f27, %f320;
	copysign.f32 	%f327, %f326, %f322;
	add.rz.f32 	%f328, %f326, %f327;
	cvt.rzi.f32.f32 	%f329, %f328;
	cvt.rzi.s32.f32 	%r199, %f329;
	min.s32 	%r200, %r229, %r199;
	max.s32 	%r201, %r230, %r200;
	cvt.u16.u32 	%rs32, %r201;
	@%p55 bra 	$L__BB0_77;
	and.b16  	%rs160, %rs31, 15;
	shl.b16 	%rs161, %rs32, 4;
	or.b16  	%rs162, %rs161, %rs160;
	st.local.u8 	[%rd2+15], %rs162;
	bra.uni 	$L__BB0_78;
$L__BB0_77:
	st.local.v2.u8 	[%rd2+30], {%rs31, %rs32};
$L__BB0_78:
	setp.ne.s32 	%p56, %r3, 31;
	@%p56 bra 	$L__BB0_80;
	ld.param.u64 	%rd75, [_Z22rmsnorm_fp16_i4_kernelILi4ELi32ELi4096ELi128EEvP6__halfS1_fPsPaS3_S1_S1_i_param_4];
	shl.b32 	%r209, %r2, 1;
	shl.b32 	%r210, %r1, 7;
	cvt.u64.u32 	%rd68, %r210;
	cvta.to.global.u64 	%rd69, %rd75;
	add.s64 	%rd70, %rd69, %rd68;
	mul.wide.u32 	%rd71, %r209, 16;
	add.s64 	%rd72, %rd70, %rd71;
	ld.local.v4.u32 	{%r211, %r212, %r213, %r214}, [%rd2];
	st.global.v4.u32 	[%rd72], {%r211, %r212, %r213, %r214};
	ld.local.v4.u32 	{%r215, %r216, %r217, %r218}, [%rd2+16];
	st.global.v4.u32 	[%rd72+16], {%r215, %r216, %r217, %r218};
	bra.uni 	$L__BB0_81;
$L__BB0_80:
	shl.b32 	%r202, %r3, 2;
	add.s32 	%r203, %r202, %r2;
	mul.lo.s32 	%r204, %r1, 1984;
	cvt.u64.u32 	%rd64, %r204;
	add.s64 	%rd65, %rd1, %rd64;
	mul.wide.u32 	%rd66, %r203, 16;
	add.s64 	%rd67, %rd65, %rd66;
	ld.local.v4.u32 	{%r205, %r206, %r207, %r208}, [%rd2];
	st.global.v4.u32 	[%rd67], {%r205, %r206, %r207, %r208};
$L__BB0_81:
	ret;

}


// ===== COMPILED SASS (sm_100) =====

	.target	sm_100

	.elftype	@"ET_EXEC"


//--------------------- .note.nv.tkinfo           --------------------------
	.section	.note.nv.tkinfo,"",@"SHT_NOTE"
	.sectionflags	@"SHF_NOTE_NV_TKINFO"
	.tkinfo
        /*0018*/ 	.word	0x00000002
        /*0030*/ 	.string	""
        /*0030*/ 	.string	"ptxas"
        /*0030*/ 	.string	"Cuda compilation tools, release 13.0, V13.0.88"
        /*0030*/ 	.string	"Build cuda_13.0.r13.0/compiler.36424714_0"
        /*0030*/ 	.string	"-arch sm_100 -m 64 "



//--------------------- .note.nv.cuinfo           --------------------------
	.section	.note.nv.cuinfo,"",@"SHT_NOTE"
	.sectionflags	@"SHF_NOTE_NV_CUINFO"
        /*0018*/ 	.short	0x0002
        /*001a*/ 	.short	0x0064
        /*001c*/ 	.short	0x0082
	.zero		2


//--------------------- .nv.info                  --------------------------
	.section	.nv.info,"",@"SHT_CUDA_INFO"
	.align	4


	//----- nvinfo : EIATTR_REGCOUNT
	.align		4
        /*0000*/ 	.byte	0x04, 0x2f
        /*0002*/ 	.short	(.L_11 - .L_10)
	.align		4
.L_10:
        /*0004*/ 	.word	index@(_Z22rmsnorm_fp16_i4_kernelILi4ELi32ELi4096ELi128EEvP6__halfS1_fPsPaS3_S1_S1_i)
        /*0008*/ 	.word	0x00000020


	//----- nvinfo : EIATTR_FRAME_SIZE
	.align		4
.L_11:
        /*000c*/ 	.byte	0x04, 0x11
        /*000e*/ 	.short	(.L_13 - .L_12)
	.align		4
.L_12:
        /*0010*/ 	.word	index@($__internal_1_$__cuda_sm3x_div_rn_noftz_f32_slowpath)
        /*0014*/ 	.word	0x00000040


	//----- nvinfo : EIATTR_FRAME_SIZE
	.align		4
.L_13:
        /*0018*/ 	.byte	0x04, 0x11
        /*001a*/ 	.short	(.L_15 - .L_14)
	.align		4
.L_14:
        /*001c*/ 	.word	index@($__internal_0_$__cuda_sm20_rcp_rn_f32_slowpath)
        /*0020*/ 	.word	0x00000040


	//----- nvinfo : EIATTR_FRAME_SIZE
	.align		4
.L_15:
        /*0024*/ 	.byte	0x04, 0x11
        /*0026*/ 	.short	(.L_17 - .L_16)
	.align		4
.L_16:
        /*0028*/ 	.word	index@(_Z22rmsnorm_fp16_i4_kernelILi4ELi32ELi4096ELi128EEvP6__halfS1_fPsPaS3_S1_S1_i)
        /*002c*/ 	.word	0x00000040


	//----- nvinfo : EIATTR_MIN_STACK_SIZE
	.align		4
.L_17:
        /*0030*/ 	.byte	0x04, 0x12
        /*0032*/ 	.short	(.L_19 - .L_18)
	.align		4
.L_18:
        /*0034*/ 	.word	index@(_Z22rmsnorm_fp16_i4_kernelILi4ELi32ELi4096ELi128EEvP6__halfS1_fPsPaS3_S1_S1_i)
        /*0038*/ 	.word	0x00000040
.L_19:


//--------------------- .nv.compat                --------------------------
	.section	.nv.compat,"",@"SHT_CUDA_COMPAT_INFO"
	.align	4
        /*0000*/ 	.byte	0x02, 0x09, 0x00, 0x00, 0x02, 0x02, 0x01, 0x00, 0x02, 0x05, 0x05, 0x00, 0x03, 0x07, 0x01, 0x01
        /*0010*/ 	.byte	0x02, 0x03, 0x00, 0x00, 0x02, 0x06, 0x01, 0x00, 0x04, 0x0b, 0x08, 0x00, 0x01, 0x00, 0x00, 0x00
        /*0020*/ 	.byte	0x00, 0x00, 0x00, 0x00


//--------------------- .nv.info._Z22rmsnorm_fp16_i4_kernelILi4ELi32ELi4096ELi128EEvP6__halfS1_fPsPaS3_S1_S1_i --------------------------
	.section	.nv.info._Z22rmsnorm_fp16_i4_kernelILi4ELi32ELi4096ELi128EEvP6__halfS1_fPsPaS3_S1_S1_i,"",@"SHT_CUDA_INFO"
	.sectionflags	@""
	.align	4


	//----- nvinfo : EIATTR_CUDA_API_VERSION
	.align		4
        /*0000*/ 	.byte	0x04, 0x37
        /*0002*/ 	.short	(.L_21 - .L_20)
.L_20:
        /*0004*/ 	.word	0x00000082


	//----- nvinfo : EIATTR_KPARAM_INFO
	.align		4
.L_21:
        /*0008*/ 	.byte	0x04, 0x17
        /*000a*/ 	.short	(.L_23 - .L_22)
.L_22:
        /*000c*/ 	.word	0x00000000
        /*0010*/ 	.short	0x0008
        /*0012*/ 	.short	0x0040
        /*0014*/ 	.byte	0x00, 0xf0, 0x11, 0x00


	//----- nvinfo : EIATTR_KPARAM_INFO
	.align		4
.L_23:
        /*0018*/ 	.byte	0x04, 0x17
        /*001a*/ 	.short	(.L_25 - .L_24)
.L_24:
        /*001c*/ 	.word	0x00000000
        /*0020*/ 	.short	0x0007
        /*0022*/ 	.short	0x0038
        /*0024*/ 	.byte	0x00, 0xf5, 0x21, 0x00


	//----- nvinfo : EIATTR_KPARAM_INFO
	.align		4
.L_25:
        /*0028*/ 	.byte	0x04, 0x17
        /*002a*/ 	.short	(.L_27 - .L_26)
.L_26:
        /*002c*/ 	.word	0x00000000
        /*0030*/ 	.short	0x0006
        /*0032*/ 	.short	0x0030
        /*0034*/ 	.byte	0x00, 0xf5, 0x21, 0x00


	//----- nvinfo : EIATTR_KPARAM_INFO
	.align		4
.L_27:
        /*0038*/ 	.byte	0x04, 0x17
        /*003a*/ 	.short	(.L_29 - .L_28)
.L_28:
        /*003c*/ 	.word	0x00000000
        /*0040*/ 	.short	0x0005
        /*0042*/ 	.short	0x0028
        /*0044*/ 	.byte	0x00, 0xf5, 0x21, 0x00


	//----- nvinfo : EIATTR_KPARAM_INFO
	.align		4
.L_29:
        /*0048*/ 	.byte	0x04, 0x17
        /*004a*/ 	.short	(.L_31 - .L_30)
.L_30:
        /*004c*/ 	.word	0x00000000
        /*0050*/ 	.short	0x0004
        /*0052*/ 	.short	0x0020
        /*0054*/ 	.byte	0x00, 0xf5, 0x21, 0x00


	//----- nvinfo : EIATTR_KPARAM_INFO
	.align		4
.L_31:
        /*0058*/ 	.byte	0x04, 0x17
        /*005a*/ 	.short	(.L_33 - .L_32)
.L_32:
        /*005c*/ 	.word	0x00000000
        /*0060*/ 	.short	0x0003
        /*0062*/ 	.short	0x0018
        /*0064*/ 	.byte	0x00, 0xf5, 0x21, 0x00


	//----- nvinfo : EIATTR_KPARAM_INFO
	.align		4
.L_33:
        /*0068*/ 	.byte	0x04, 0x17
        /*006a*/ 	.short	(.L_35 - .L_34)
.L_34:
        /*006c*/ 	.word	0x00000000
        /*0070*/ 	.short	0x0002
        /*0072*/ 	.short	0x0010
        /*0074*/ 	.byte	0x00, 0xf0, 0x11, 0x00


	//----- nvinfo : EIATTR_KPARAM_INFO
	.align		4
.L_35:
        /*0078*/ 	.byte	0x04, 0x17
        /*007a*/ 	.short	(.L_37 - .L_36)
.L_36:
        /*007c*/ 	.word	0x00000000
        /*0080*/ 	.short	0x0001
        /*0082*/ 	.short	0x0008
        /*0084*/ 	.byte	0x00, 0xf5, 0x21, 0x00


	//----- nvinfo : EIATTR_KPARAM_INFO
	.align		4
.L_37:
        /*0088*/ 	.byte	0x04, 0x17
        /*008a*/ 	.short	(.L_39 - .L_38)
.L_38:
        /*008c*/ 	.word	0x00000000
        /*0090*/ 	.short	0x0000
        /*0092*/ 	.short	0x0000
        /*0094*/ 	.byte	0x00, 0xf5, 0x21, 0x00


	//----- nvinfo : EIATTR_SPARSE_MMA_MASK
	.align		4
.L_39:
        /*0098*/ 	.byte	0x03, 0x50
        /*009a*/ 	.short	0x0000


	//----- nvinfo : EIATTR_MAXREG_COUNT
	.align		4
        /*009c*/ 	.byte	0x03, 0x1b
        /*009e*/ 	.short	0x00ff


	//----- nvinfo : EIATTR_NUM_BARRIERS
	.align		4
        /*00a0*/ 	.byte	0x02, 0x4c
        /*00a2*/ 	.byte	0x01
	.zero		1


	//----- nvinfo : EIATTR_MERCURY_ISA_VERSION
	.align		4
        /*00a4*/ 	.byte	0x03, 0x5f
        /*00a6*/ 	.short	0x0101


	//----- nvinfo : EIATTR_COOP_GROUP_MASK_REGIDS
	.align		4
        /*00a8*/ 	.byte	0x04, 0x29
        /*00aa*/ 	.short	(.L_41 - .L_40)


	//   ....[0]....
.L_40:
        /*00ac*/ 	.word	0xffffffff


	//   ....[1]....
        /*00b0*/ 	.word	0xffffffff


	//   ....[2]....
        /*00b4*/ 	.word	0xffffffff


	//   ....[3]....
        /*00b8*/ 	.word	0xffffffff


	//   ....[4]....
        /*00bc*/ 	.word	0xffffffff


	//   ....[5]....
        /*00c0*/ 	.word	0xffffffff


	//   ....[6]....
        /*00c4*/ 	.word	0xffffffff


	//   ....[7]....
        /*00c8*/ 	.word	0xffffffff


	//   ....[8]....
        /*00cc*/ 	.word	0xffffffff


	//   ....[9]....
        /*00d0*/ 	.word	0xffffffff


	//   ....[10]....
        /*00d4*/ 	.word	0xffffffff


	//   ....[11]....
        /*00d8*/ 	.word	0x0500000a


	//   ....[12]....
        /*00dc*/ 	.word	0x0500000a


	//   ....[13]....
        /*00e0*/ 	.word	0x0500000a


	//   ....[14]....
        /*00e4*/ 	.word	0x0500000a


	//   ....[15]....
        /*00e8*/ 	.word	0x0500000a


	//----- nvinfo : EIATTR_COOP_GROUP_INSTR_OFFSETS
	.align		4
.L_41:
        /*00ec*/ 	.byte	0x04, 0x28
        /*00ee*/ 	.short	(.L_43 - .L_42)


	//   ....[0]....
.L_42:
        /*00f0*/ 	.word	0x00000630


	//   ....[1]....
        /*00f4*/ 	.word	0x00000680


	//   ....[2]....
        /*00f8*/ 	.word	0x000006c0


	//   ....[3]....
        /*00fc*/ 	.word	0x00000700


	//   ....[4]....
        /*0100*/ 	.word	0x00000720


	//   ....[5]....
        /*0104*/ 	.word	0x00000740


	//   ....[6]....
        /*0108*/ 	.word	0x00000760


	//   ....[7]....
        /*010c*/ 	.word	0x00000780


	//   ....[8]....
        /*0110*/ 	.word	0x00000850


	//   ....[9]....
        /*0114*/ 	.word	0x00001120


	//   ....[10]....
        /*0118*/ 	.word	0x000011d0


	//   ....[11]....
        /*011c*/ 	.word	0x00002cb0


	//   ....[12]....
        /*0120*/ 	.word	0x00002d20


	//   ....[13]....
        /*0124*/ 	.word	0x00002d90


	//   ....[14]....
        /*0128*/ 	.word	0x00002e00


	//   ....[15]....
        /*012c*/ 	.word	0x00002e70


	//----- nvinfo : EIATTR_VRC_CTA_INIT_COUNT
	.align		4
.L_43:
        /*0130*/ 	.byte	0x02, 0x4a
	.zero		1
	.zero		1


	//----- nvinfo : EIATTR_EXIT_INSTR_OFFSETS
	.align		4
        /*0134*/ 	.byte	0x04, 0x1c
        /*0136*/ 	.short	(.L_45 - .L_44)


	//   ....[0]....
.L_44:
        /*0138*/ 	.word	0x00002bd0


	//   ....[1]....
        /*013c*/ 	.word	0x00002c60


	//----- nvinfo : EIATTR_CRS_STACK_SIZE
	.align		4
.L_45:
        /*0140*/ 	.byte	0x04, 0x1e
        /*0142*/ 	.short	(.L_47 - .L_46)
.L_46:
        /*0144*/ 	.word	0x00000000


	//----- nvinfo : EIATTR_CBANK_PARAM_SIZE
	.align		4
.L_47:
        /*0148*/ 	.byte	0x03, 0x19
        /*014a*/ 	.short	0x0044


	//----- nvinfo : EIATTR_PARAM_CBANK
	.align		4
        /*014c*/ 	.byte	0x04, 0x0a
        /*014e*/ 	.short	(.L_49 - .L_48)
	.align		4
.L_48:
        /*0150*/ 	.word	index@(.nv.constant0._Z22rmsnorm_fp16_i4_kernelILi4ELi32ELi4096ELi128EEvP6__halfS1_fPsPaS3_S1_S1_i)
        /*0154*/ 	.short	0x0380
        /*0156*/ 	.short	0x0044


	//----- nvinfo : EIATTR_SW_WAR
	.align		4
.L_49:
        /*0158*/ 	.byte	0x04, 0x36
        /*015a*/ 	.short	(.L_51 - .L_50)
.L_50:
        /*015c*/ 	.word	0x00000008
.L_51:


//--------------------- .nv.callgraph             --------------------------
	.section	.nv.callgraph,"",@"SHT_CUDA_CALLGRAPH"
	.align	4
	.sectionentsize	8
	.align		4
        /*0000*/ 	.word	0x00000000
	.align		4
        /*0004*/ 	.word	0xffffffff
	.align		4
        /*0008*/ 	.word	0x00000000
	.align		4
        /*000c*/ 	.word	0xfffffffe
	.align		4
        /*0010*/ 	.word	0x00000000
	.align		4
        /*0014*/ 	.word	0xfffffffd
	.align		4
        /*0018*/ 	.word	0x00000000
	.align		4
        /*001c*/ 	.word	0xfffffffc


//--------------------- .nv.constant4             --------------------------
	.section	.nv.constant4,"a",@progbits
	.align	8
	.align		8
.nv.constant4:
        /*0000*/ 	.dword	_ZN41_INTERNAL_982b7ac0_4_k_cu_c363c3c7_2440284cuda3std3__443_GLOBAL__N__982b7ac0_4_k_cu_c363c3c7_2440286ignoreE
	.align		8
        /*0008*/ 	.dword	_ZN41_INTERNAL_982b7ac0_4_k_cu_c363c3c7_2440284cuda3std3__45__cpo5beginE
	.align		8
        /*0010*/ 	.dword	_ZN41_INTERNAL_982b7ac0_4_k_cu_c363c3c7_2440284cuda3std3__45__cpo3endE
	.align		8
        /*0018*/ 	.dword	_ZN41_INTERNAL_982b7ac0_4_k_cu_c363c3c7_2440284cuda3std3__45__cpo6cbeginE
	.align		8
        /*0020*/ 	.dword	_ZN41_INTERNAL_982b7ac0_4_k_cu_c363c3c7_2440284cuda3std3__45__cpo4cendE
	.align		8
        /*0028*/ 	.dword	_ZN41_INTERNAL_982b7ac0_4_k_cu_c363c3c7_2440284cuda3std3__419piecewise_constructE
	.align		8
        /*0030*/ 	.dword	_ZN41_INTERNAL_982b7ac0_4_k_cu_c363c3c7_2440284cuda3std3__48in_placeE
	.align		8
        /*0038*/ 	.dword	_ZN41_INTERNAL_982b7ac0_4_k_cu_c363c3c7_2440284cuda3std6ranges3__45__cpo4swapE
	.align		8
        /*0040*/ 	.dword	_ZN41_INTERNAL_982b7ac0_4_k_cu_c363c3c7_2440284cuda3std6ranges3__45__cpo9iter_moveE
	.align		8
        /*0048*/ 	.dword	_ZN41_INTERNAL_982b7ac0_4_k_cu_c363c3c7_2440284cuda3std6ranges3__45__cpo7advanceE


//--------------------- .text._Z22rmsnorm_fp16_i4_kernelILi4ELi32ELi4096ELi128EEvP6__halfS1_fPsPaS3_S1_S1_i --------------------------
	.section	.text._Z22rmsnorm_fp16_i4_kernelILi4ELi32ELi4096ELi128EEvP6__halfS1_fPsPaS3_S1_S1_i,"ax",@progbits
	.align	128
        .global         _Z22rmsnorm_fp16_i4_kernelILi4ELi32ELi4096ELi128EEvP6__halfS1_fPsPaS3_S1_S1_i
        .type           _Z22rmsnorm_fp16_i4_kernelILi4ELi32ELi4096ELi128EEvP6__halfS1_fPsPaS3_S1_S1_i,@function
        .size           _Z22rmsnorm_fp16_i4_kernelILi4ELi32ELi4096ELi128EEvP6__halfS1_fPsPaS3_S1_S1_i,(.L_x_45 - _Z22rmsnorm_fp16_i4_kernelILi4ELi32ELi4096ELi128EEvP6__halfS1_fPsPaS3_S1_S1_i)
        .other          _Z22rmsnorm_fp16_i4_kernelILi4ELi32ELi4096ELi128EEvP6__halfS1_fPsPaS3_S1_S1_i,@"STO_CUDA_ENTRY STV_DEFAULT"
_Z22rmsnorm_fp16_i4_kernelILi4ELi32ELi4096ELi128EEvP6__halfS1_fPsPaS3_S1_S1_i:
.text._Z22rmsnorm_fp16_i4_kernelILi4ELi32ELi4096ELi128EEvP6__halfS1_fPsPaS3_S1_S1_i:
[----:B------:R-:W0:Y:S01]  /*0000*/  LDC R1, c[0x0][0x37c] ;  /* 0x0000df00ff017b82 */ /* 0x000e220000000800 */
[----:B------:R-:W1:Y:S01]  /*0010*/  S2R R20, SR_TID.Y ;  /* 0x0000000000147919 */ /* 0x000e620000002200 */
[----:B------:R-:W2:Y:S06]  /*0020*/  LDCU UR8, c[0x0][0x360] ;  /* 0x00006c00ff0877ac */ /* 0x000eac0008000800 */
[----:B------:R-:W3:Y:S01]  /*0030*/  LDC.64 R2, c[0x0][0x380] ;  /* 0x0000e000ff027b82 */ /* 0x000ee20000000a00 */
[----:B0-----:R-:W-:Y:S01]  /*0040*/  VIADD R1, R1, 0xffffffc0 ;  /* 0xffffffc001017836 */ /* 0x001fe20000000000 */
[----:B------:R-:W1:Y:S01]  /*0050*/  S2R R23, SR_TID.Z ;  /* 0x0000000000177919 */ /* 0x000e620000002300 */
[----:B------:R-:W1:Y:S01]  /*0060*/  LDCU UR9, c[0x0][0x364] ;  /* 0x00006c80ff0977ac */ /* 0x000e620008000800 */
[----:B------:R-:W0:Y:S01]  /*0070*/  S2R R25, SR_CTAID.X ;  /* 0x0000000000197919 */ /* 0x000e220000002500 */
[----:B------:R-:W4:Y:S01]  /*0080*/  LDCU.64 UR6, c[0x0][0x358] ;  /* 0x00006b00ff0677ac */ /* 0x000f220008000a00 */
[----:B------:R-:W2:Y:S01]  /*0090*/  S2R R22, SR_TID.X ;  /* 0x0000000000167919 */ /* 0x000ea20000002100 */
[----:B-1----:R-:W-:-:S02]  /*00a0*/  IMAD R27, R23, UR9, R20 ;  /* 0x00000009171b7c24 */ /* 0x002fc4000f8e0214 */
[----:B0-----:R-:W-:Y:S02]  /*00b0*/  IMAD.SHL.U32 R5, R25, 0x1000, RZ ;  /* 0x0000100019057824 */ /* 0x001fe400078e00ff */
[----:B--2---:R-:W-:Y:S02]  /*00c0*/  IMAD R27, R27, UR8, R22 ;  /* 0x000000081b1b7c24 */ /* 0x004fe4000f8e0216 */
[----:B---3--:R-:W-:-:S04]  /*00d0*/  IMAD.WIDE.U32 R2, R5, 0x2, R2 ;  /* 0x0000000205027825 */ /* 0x008fc800078e0002 */
[----:B------:R-:W-:-:S04]  /*00e0*/  IMAD.SHL.U32 R26, R27, 0x4, RZ ;  /* 0x000000041b1a7824 */ /* 0x000fc800078e00ff */
[----:B------:R-:W-:-:S05]  /*00f0*/  IMAD.WIDE.U32 R2, R26, 0x10, R2 ;  /* 0x000000101a027825 */ /* 0x000fca00078e0002 */
[----:B----4-:R-:W2:Y:S04]  /*0100*/  LDG.E.128 R4, desc[UR6][R2.64] ;  /* 0x0000000602047981 */ /* 0x010ea8000c1e1d00 */
[----:B------:R-:W3:Y:S04]  /*0110*/  LDG.E.128 R8, desc[UR6][R2.64+0x10] ;  /* 0x0000100602087981 */ /* 0x000ee8000c1e1d00 */
[----:B------:R-:W4:Y:S04]  /*0120*/  LDG.E.128 R12, desc[UR6][R2.64+0x20] ;  /* 0x00002006020c7981 */ /* 0x000f28000c1e1d00 */
[----:B------:R0:W5:Y:S01]  /*0130*/  LDG.E.128 R16, desc[UR6][R2.64+0x30] ;  /* 0x0000300602107981 */ /* 0x000162000c1e1d00 */
[----:B------:R-:W1:Y:S01]  /*0140*/  S2UR UR5, SR_CgaCtaId ;  /* 0x00000000000579c3 */ /* 0x000e620000008800 */
[----:B------:R-:W-:Y:S01]  /*0150*/  UMOV UR4, 0x400 ;  /* 0x0000040000047882 */ /* 0x000fe20000000000 */
[----:B------:R-:W-:Y:S01]  /*0160*/  VIADD R0, R1, 0x10 ;  /* 0x0000001001007836 */ /* 0x000fe20000000000 */
[----:B0-----:R-:W-:Y:S01]  /*0170*/  MOV R2, R1 ;  /* 0x0000000100027202 */ /* 0x001fe20000000f00 */
[----:B------:R-:W-:-:S04]  /*0180*/  IMAD.MOV.U32 R3, RZ, RZ, RZ ;  /* 0x000000ffff037224 */ /* 0x000fc800078e00ff */
[----:B------:R-:W-:Y:S01]  /*0190*/  IMAD.MOV.U32 R24, RZ, RZ, R2 ;  /* 0x000000ffff187224 */ /* 0x000fe200078e0002 */
[----:B-1----:R-:W-:-:S03]  /*01a0*/  ULEA UR5, UR5, UR4, 0x18 ;  /* 0x0000000405057291 */ /* 0x002fc6000f8ec0ff */
[----:B------:R-:W-:-:S03]  /*01b0*/  UMOV UR4, URZ ;  /* 0x000000ff00047c82 */ /* 0x000fc60008000000 */
[----:B------:R-:W-:Y:S01]  /*01c0*/  LEA R28, R27, UR5, 0x6 ;  /* 0x000000051b1c7c11 */ /* 0x000fe2000f8e30ff */
[----:B--2---:R0:W-:Y:S04]  /*01d0*/  STL.128 [R1], R4 ;  /* 0x0000000401007387 */ /* 0x0041e80000100c00 */
[----:B------:R0:W-:Y:S04]  /*01e0*/  STS.128 [R28], R4 ;  /* 0x000000041c007388 */ /* 0x0001e80000000c00 */
[----:B---3--:R0:W-:Y:S04]  /*01f0*/  STL.128 [R1+0x10], R8 ;  /* 0x0000100801007387 */ /* 0x0081e80000100c00 */
[----:B------:R0:W-:Y:S04]  /*0200*/  STS.128 [R28+0x10], R8 ;  /* 0x000010081c007388 */ /* 0x0001e80000000c00 */
[----:B----4-:R0:W-:Y:S04]  /*0210*/  STL.128 [R1+0x20], R12 ;  /* 0x0000200c01007387 */ /* 0x0101e80000100c00 */
[----:B------:R0:W-:Y:S04]  /*0220*/  STS.128 [R28+0x20], R12 ;  /* 0x0000200c1c007388 */ /* 0x0001e80000000c00 */
[----:B-----5:R0:W-:Y:S04]  /*0230*/  STS.128 [R28+0x30], R16 ;  /* 0x000030101c007388 */ /* 0x0201e80000000c00 */
[----:B------:R0:W-:Y:S02]  /*0240*/  STL.128 [R1+0x30], R16 ;  /* 0x0000301001007387 */ /* 0x0001e40000100c00 */
.L_x_0:
[----:B0-----:R0:W2:Y:S01]  /*0250*/  LDL.64 R4, [R24] ;  /* 0x0000000018047983 */ /* 0x0010a20000100a00 */
[----:B------:R-:W-:-:S04]  /*0260*/  UIADD3 UR4, UPT, UPT, UR4, 0x4, URZ ;  /* 0x0000000404047890 */ /* 0x000fc8000fffe0ff */
[----:B------:R-:W-:Y:S01]  /*0270*/  UISETP.NE.AND UP0, UPT, UR4, 0x8, UPT ;  /* 0x000000080400788c */ /* 0x000fe2000bf05270 */
[----:B0-----:R-:W-:Y:S01]  /*0280*/  IADD3 R24, PT, PT, R24, 0x8, RZ ;  /* 0x0000000818187810 */ /* 0x001fe20007ffe0ff */
[--C-:B--2---:R-:W-:Y:S02]  /*0290*/  HADD2.F32 R6, -RZ, R4.reuse.H0_H0 ;  /* 0x20000004ff067230 */ /* 0x104fe40000004100 */
[----:B------:R-:W-:-:S03]  /*02a0*/  HADD2.F32 R4, -RZ, R4.H1_H1 ;  /* 0x30000004ff047230 */ /* 0x000fc60000004100 */
[----:B------:R-:W-:Y:S01]  /*02b0*/  FFMA R3, R6, R6, R3 ;  /* 0x0000000606037223 */ /* 0x000fe20000000003 */
[----:B------:R-:W-:-:S03]  /*02c0*/  HADD2.F32 R6, -RZ, R5.H0_H0 ;  /* 0x20000005ff067230 */ /* 0x000fc60000004100 */
[----:B------:R-:W-:Y:S01]  /*02d0*/  FFMA R3, R4, R4, R3 ;  /* 0x0000000404037223 */ /* 0x000fe20000000003 */
[----:B------:R-:W-:-:S03]  /*02e0*/  HADD2.F32 R4, -RZ, R5.H1_H1 ;  /* 0x30000005ff047230 */ /* 0x000fc60000004100 */
[----:B------:R-:W-:-:S04]  /*02f0*/  FFMA R3, R6, R6, R3 ;  /* 0x0000000606037223 */ /* 0x000fc80000000003 */
[----:B------:R-:W-:Y:S01]  /*0300*/  FFMA R3, R4, R4, R3 ;  /* 0x0000000404037223 */ /* 0x000fe20000000003 */
[----:B------:R-:W-:Y:S06]  /*0310*/  BRA.U UP0, `(.L_x_0) ;  /* 0xfffffffd00cc7547 */ /* 0x000fec000b83ffff */
[----:B------:R-:W-:Y:S01]  /*0320*/  IMAD.MOV.U32 R8, RZ, RZ, R0 ;  /* 0x000000ffff087224 */ /* 0x000fe200078e0000 */
[----:B------:R-:W-:Y:S01]  /*0330*/  UMOV UR4, URZ ;  /* 0x000000ff00047c82 */ /* 0x000fe20008000000 */
[----:B------:R-:W-:-:S07]  /*0340*/  VIADD R5, R1, 0x20 ;  /* 0x0000002001057836 */ /* 0x000fce0000000000 */
.L_x_1:
[----:B------:R0:W2:Y:S01]  /*0350*/  LDL.64 R6, [R8] ;  /* 0x0000000008067983 */ /* 0x0000a20000100a00 */
[----:B------:R-:W-:-:S04]  /*0360*/  UIADD3 UR4, UPT, UPT, UR4, 0x4, URZ ;  /* 0x0000000404047890 */ /* 0x000fc8000fffe0ff */
[----:B------:R-:W-:Y:S01]  /*0370*/  UISETP.NE.AND UP0, UPT, UR4, 0x8, UPT ;  /* 0x000000080400788c */ /* 0x000fe2000bf05270 */
[----:B0-----:R-:W-:Y:S02]  /*0380*/  VIADD R8, R8, 0x8 ;  /* 0x0000000808087836 */ /* 0x001fe40000000000 */
        /* <DEDUP_REMOVED lines=9> */
[----:B------:R-:W-:Y:S01]  /*0420*/  MOV R8, R5 ;  /* 0x0000000500087202 */ /* 0x000fe20000000f00 */
[----:B------:R-:W-:Y:S01]  /*0430*/  VIADD R16, R1, 0x30 ;  /* 0x0000003001107836 */ /* 0x000fe20000000000 */
[----:B------:R-:W-:-:S06]  /*0440*/  UMOV UR4, URZ ;  /* 0x000000ff00047c82 */ /* 0x000fcc0008000000 */
.L_x_2:
        /* <DEDUP_REMOVED lines=14> */
[----:B------:R-:W-:-:S06]  /*0530*/  UMOV UR4, URZ ;  /* 0x000000ff00047c82 */ /* 0x000fcc0008000000 */
.L_x_3:
[----:B------:R0:W2:Y:S01]  /*0540*/  LDL.64 R6, [R8] ;  /* 0x0000000008067983 */ /* 0x0000a20000100a00 */
        /* <DEDUP_REMOVED lines=12> */
[C---:B------:R-:W-:Y:S01]  /*0610*/  ISETP.GT.U32.AND P0, PT, R27.reuse, 0x3f, PT ;  /* 0x0000003f1b00780c */ /* 0x040fe20003f04070 */
[----:B------:R-:W-:Y:S01]  /*0620*/  STS [R26+UR5+0x2000], R3 ;  /* 0x002000031a007988 */ /* 0x000fe20008000805 */
[----:B------:R-:W-:Y:S01]  /*0630*/  BAR.SYNC.DEFER_BLOCKING 0x0 ;  /* 0x0000000000007b1d */ /* 0x000fe20000010000 */
[----:B------:R-:W-:-:S10]  /*0640*/  ISETP.GT.U32.AND P1, PT, R27, 0x1f, PT ;  /* 0x0000001f1b00780c */ /* 0x000fd40003f24070 */
[----:B------:R-:W0:Y:S02]  /*0650*/  @!P0 LDS R4, [R26+UR5+0x2100] ;  /* 0x002100051a048984 */ /* 0x000e240008000800 */
[----:B0-----:R-:W-:-:S05]  /*0660*/  @!P0 FADD R3, R3, R4 ;  /* 0x0000000403038221 */ /* 0x001fca0000000000 */
[----:B------:R-:W-:Y:S01]  /*0670*/  @!P0 STS [R26+UR5+0x2000], R3 ;  /* 0x002000031a008988 */ /* 0x000fe20008000805 */
[----:B------:R-:W-:Y:S06]  /*0680*/  BAR.SYNC.DEFER_BLOCKING 0x0 ;  /* 0x0000000000007b1d */ /* 0x000fec0000010000 */
[----:B------:R-:W0:Y:S02]  /*0690*/  @!P1 LDS R4, [R26+UR5+0x2080] ;  /* 0x002080051a049984 */ /* 0x000e240008000800 */
[----:B0-----:R-:W-:-:S05]  /*06a0*/  @!P1 FADD R3, R3, R4 ;  /* 0x0000000403039221 */ /* 0x001fca0000000000 */
[----:B------:R0:W-:Y:S01]  /*06b0*/  @!P1 STS [R26+UR5+0x2000], R3 ;  /* 0x002000031a009988 */ /* 0x0001e20008000805 */
[----:B------:R-:W-:Y:S06]  /*06c0*/  BAR.SYNC.DEFER_BLOCKING 0x0 ;  /* 0x0000000000007b1d */ /* 0x000fec0000010000 */
[----:B------:R-:W-:Y:S05]  /*06d0*/  @P1 BRA `(.L_x_4) ;  /* 0x0000000000581947 */ /* 0x000fea0003800000 */
[----:B------:R-:W-:-:S03]  /*06e0*/  UMOV UR4, 0xffffffff ;  /* 0xffffffff00047882 */ /* 0x000fc60000000000 */
[----:B------:R-:W-:Y:S05]  /*06f0*/  BRA.DIV UR4, `(.L_x_5) ;  /* 0x00000026045c7947 */ /* 0x000fea000b800000 */
[----:B------:R-:W1:Y:S02]  /*0700*/  SHFL.DOWN PT, R4, R3, 0x10, 0x1f ;  /* 0x0a001f0003047f89 */ /* 0x000e6400000e0000 */
[----:B-1----:R-:W-:-:S05]  /*0710*/  FADD R4, R4, R3 ;  /* 0x0000000304047221 */ /* 0x002fca0000000000 */
[----:B------:R-:W1:Y:S02]  /*0720*/  SHFL.DOWN PT, R7, R4, 0x8, 0x1f ;  /* 0x09001f0004077f89 */ /* 0x000e6400000e0000 */
[----:B-1----:R-:W-:-:S05]  /*0730*/  FADD R7, R4, R7 ;  /* 0x0000000704077221 */ /* 0x002fca0000000000 */
[----:B------:R-:W1:Y:S02]  /*0740*/  SHFL.DOWN PT, R6, R7, 0x4, 0x1f ;  /* 0x08801f0007067f89 */ /* 0x000e6400000e0000 */
[----:B-1----:R-:W-:-:S05]  /*0750*/  FADD R6, R7, R6 ;  /* 0x0000000607067221 */ /* 0x002fca0000000000 */
[----:B------:R-:W1:Y:S02]  /*0760*/  SHFL.DOWN PT, R9, R6, 0x2, 0x1f ;  /* 0x08401f0006097f89 */ /* 0x000e6400000e0000 */
[----:B-1----:R-:W-:-:S05]  /*0770*/  FADD R9, R6, R9 ;  /* 0x0000000906097221 */ /* 0x002fca0000000000 */
[----:B------:R1:W2:Y:S02]  /*0780*/  SHFL.DOWN PT, R8, R9, 0x1, 0x1f ;  /* 0x08201f0009087f89 */ /* 0x0002a400000e0000 */
.L_x_27:
[----:B------:R-:W-:Y:S01]  /*0790*/  ISETP.NE.AND P1, PT, R27, RZ, PT ;  /* 0x000000ff1b00720c */ /* 0x000fe20003f25270 */
[----:B--2---:R-:W-:Y:S01]  /*07a0*/  FADD R8, R9, R8 ;  /* 0x0000000809087221 */ /* 0x004fe20000000000 */
[----:B------:R-:W-:-:S11]  /*07b0*/  PLOP3.LUT P0, PT, PT, PT, PT, 0x80, 0x8 ;  /* 0x000000000008781c */ /* 0x000fd60003f0f070 */
[----:B0-----:R-:W0:Y:S02]  /*07c0*/  @!P1 LDC R3, c[0x0][0x390] ;  /* 0x0000e400ff039b82 */ /* 0x001e240000000800 */
[----:B0-----:R-:W-:-:S05]  /*07d0*/  @!P1 FFMA R3, R8, 0.000244140625, R3 ;  /* 0x3980000008039823 */ /* 0x001fca0000000003 */
[----:B------:R-:W-:-:S04]  /*07e0*/  @!P1 FSETP.GEU.AND P2, PT, |R3|, 1.175494350822287508e-38, PT ;  /* 0x008000000300980b */ /* 0x000fc80003f4e200 */
[----:B------:R-:W-:-:S13]  /*07f0*/  @!P1 PLOP3.LUT P0, PT, P2, PT, PT, 0x80, 0x8 ;  /* 0x000000000008981c */ /* 0x000fda000170f070 */
[----:B------:R-:W-:-:S04]  /*0800*/  @!P0 FMUL R3, R3, 16777216 ;  /* 0x4b80000003038820 */ /* 0x000fc80000400000 */
[----:B------:R-:W0:Y:S02]  /*0810*/  @!P1 MUFU.RSQ R4, R3 ;  /* 0x0000000300049308 */ /* 0x000e240000001400 */
[----:B0-----:R-:W-:-:S05]  /*0820*/  @!P0 FMUL R4, R4, 4096 ;  /* 0x4580000004048820 */ /* 0x001fca0000400000 */
[----:B------:R2:W-:Y:S02]  /*0830*/  @!P1 STS [UR5+0x2000], R4 ;  /* 0x00200004ff009988 */ /* 0x0005e40008000805 */
.L_x_4:
[----:B------:R-:W-:Y:S05]  /*0840*/  WARPSYNC.ALL ;  /* 0x0000000000007948 */ /* 0x000fea0003800000 */
[----:B------:R-:W-:Y:S06]  /*0850*/  BAR.SYNC.DEFER_BLOCKING 0x0 ;  /* 0x0000000000007b1d */ /* 0x000fec0000010000 */
[----:B------:R-:W3:Y:S02]  /*0860*/  LDCU.64 UR10, c[0x0][0x398] ;  /* 0x00007300ff0a77ac */ /* 0x000ee40008000a00 */
[----:B------:R-:W4:Y:S01]  /*0870*/  LDC.64 R6, c[0x0][0x388] ;  /* 0x0000e200ff067b82 */ /* 0x000f220000000a00 */
[----:B0-----:R-:W0:Y:S01]  /*0880*/  LDS R3, [UR5+0x2000] ;  /* 0x00200005ff037984 */ /* 0x001e220008000800 */
[----:B------:R-:W-:-:S02]  /*0890*/  IMAD.MOV.U32 R21, RZ, RZ, RZ ;  /* 0x000000ffff157224 */ /* 0x000fc400078e00ff */
[----:B--2---:R-:W-:Y:S01]  /*08a0*/  HFMA2 R4, -RZ, RZ, 0, 0 ;  /* 0x00000000ff047431 */ /* 0x004fe200000001ff */
[----:B------:R-:W-:Y:S01]  /*08b0*/  UMOV UR4, URZ ;  /* 0x000000ff00047c82 */ /* 0x000fe20008000000 */
[----:B-1----:R-:W-:-:S04]  /*08c0*/  IMAD.WIDE.U32 R8, R23, UR9, R20 ;  /* 0x0000000917087c25 */ /* 0x002fc8000f8e0014 */
[----:B------:R-:W-:Y:S02]  /*08d0*/  IMAD.MOV.U32 R23, RZ, RZ, RZ ;  /* 0x000000ffff177224 */ /* 0x000fe400078e00ff */
[----:B------:R-:W-:Y:S02]  /*08e0*/  IMAD R9, R9, UR8, RZ ;  /* 0x0000000809097c24 */ /* 0x000fe4000f8e02ff */
[----:B------:R-:W-:-:S04]  /*08f0*/  IMAD.WIDE.U32 R18, R8, UR8, R22 ;  /* 0x0000000808127c25 */ /* 0x000fc8000f8e0016 */
[----:B------:R-:W-:Y:S01]  /*0900*/  IMAD.IADD R9, R19, 0x1, R9 ;  /* 0x0000000113097824 */ /* 0x000fe200078e0209 */
[----:B---3--:R-:W-:Y:S01]  /*0910*/  LEA R17, P0, R18, UR10, 0x6 ;  /* 0x0000000a12117c11 */ /* 0x008fe2000f8030ff */
[----:B------:R-:W-:-:S03]  /*0920*/  IMAD.MOV.U32 R19, RZ, RZ, RZ ;  /* 0x000000ffff137224 */ /* 0x000fc600078e00ff */
[----:B------:R-:W-:-:S09]  /*0930*/  LEA.HI.X R18, R18, UR11, R9, 0x6, P0 ;  /* 0x0000000b12127c11 */ /* 0x000fd200080f3409 */
.L_x_6:
[----:B-1----:R-:W-:-:S05]  /*0940*/  IADD3 R10, P0, PT, R4, R17, RZ ;  /* 0x00000011040a7210 */ /* 0x002fca0007f1e0ff */
[----:B------:R-:W-:-:S05]  /*0950*/  IMAD.X R11, R19, 0x1, R18, P0 ;  /* 0x00000001130b7824 */ /* 0x000fca00000e0612 */
[----:B------:R-:W2:Y:S04]  /*0960*/  LDG.E.U16 R8, desc[UR6][R10.64] ;  /* 0x000000060a087981 */ /* 0x000ea8000c1e1500 */
[----:B------:R-:W3:Y:S04]  /*0970*/  LDG.E.U16 R9, desc[UR6][R10.64+0x2] ;  /* 0x000002060a097981 */ /* 0x000ee8000c1e1500 */
[----:B------:R-:W5:Y:S04]  /*0980*/  LDG.E.U16 R12, desc[UR6][R10.64+0x4] ;  /* 0x000004060a0c7981 */ /* 0x000f68000c1e1500 */
[----:B------:R-:W4:Y:S01]  /*0990*/  LDG.E.U16 R13, desc[UR6][R10.64+0x6] ;  /* 0x000006060a0d7981 */ /* 0x000f22000c1e1500 */
[----:B--2---:R-:W-:-:S02]  /*09a0*/  PRMT R26, R8, 0x9910, RZ ;  /* 0x00009910081a7816 */ /* 0x004fc400000000ff */
[----:B---3--:R-:W-:Y:S02]  /*09b0*/  PRMT R29, R9, 0x9910, RZ ;  /* 0x00009910091d7816 */ /* 0x008fe400000000ff */
[----:B-----5:R-:W-:-:S03]  /*09c0*/  PRMT R27, R12, 0x9910, RZ ;  /* 0x000099100c1b7816 */ /* 0x020fc600000000ff */
[----:B----4-:R-:W-:Y:S01]  /*09d0*/  IMAD.WIDE R8, R29, 0x2, R6 ;  /* 0x000000021d087825 */ /* 0x010fe200078e0206 */
[----:B------:R-:W-:-:S03]  /*09e0*/  PRMT R24, R13, 0x9910, RZ ;  /* 0x000099100d187816 */ /* 0x000fc600000000ff */
[--C-:B------:R-:W-:Y:S02]  /*09f0*/  IMAD.WIDE R12, R26, 0x2, R6.reuse ;  /* 0x000000021a0c7825 */ /* 0x100fe400078e0206 */
[----:B------:R-:W2:Y:S02]  /*0a00*/  LDG.E.U16 R8, desc[UR6][R8.64] ;  /* 0x0000000608087981 */ /* 0x000ea4000c1e1500 */
[--C-:B------:R-:W-:Y:S02]  /*0a10*/  IMAD.WIDE R10, R27, 0x2, R6.reuse ;  /* 0x000000021b0a7825 */ /* 0x100fe400078e0206 */
[----:B------:R1:W3:Y:S02]  /*0a20*/  LDG.E.U16 R12, desc[UR6][R12.64] ;  /* 0x000000060c0c7981 */ /* 0x0002e4000c1e1500 */
[----:B------:R-:W-:Y:S02]  /*0a30*/  IMAD.WIDE R14, R24, 0x2, R6 ;  /* 0x00000002180e7825 */ /* 0x000fe400078e0206 */
[----:B------:R4:W5:Y:S04]  /*0a40*/  LDG.E.U16 R10, desc[UR6][R10.64] ;  /* 0x000000060a0a7981 */ /* 0x000968000c1e1500 */
[----:B------:R0:W5:Y:S01]  /*0a50*/  LDG.E.U16 R14, desc[UR6][R14.64] ;  /* 0x000000060e0e7981 */ /* 0x000162000c1e1500 */
[----:B------:R-:W-:-:S02]  /*0a60*/  LEA R26, R26, UR5, 0x1 ;  /* 0x000000051a1a7c11 */ /* 0x000fc4000f8e08ff */
[----:B------:R-:W-:Y:S02]  /*0a70*/  LEA R29, R29, UR5, 0x1 ;  /* 0x000000051d1d7c11 */ /* 0x000fe4000f8e08ff */
[----:B------:R-:W-:Y:S02]  /*0a80*/  LEA R27, R27, UR5, 0x1 ;  /* 0x000000051b1b7c11 */ /* 0x000fe4000f8e08ff */
[----:B------:R-:W-:Y:S01]  /*0a90*/  LEA R28, R24, UR5, 0x1 ;  /* 0x00000005181c7c11 */ /* 0x000fe2000f8e08ff */
[----:B------:R-:W4:Y:S04]  /*0aa0*/  LDS.U16 R26, [R26] ;  /* 0x000000001a1a7984 */ /* 0x000f280000000400 */
[----:B------:R-:W0:Y:S04]  /*0ab0*/  LDS.U16 R29, [R29] ;  /* 0x000000001d1d7984 */ /* 0x000e280000000400 */
[----:B------:R-:W0:Y:S04]  /*0ac0*/  LDS.U16 R27, [R27] ;  /* 0x000000001b1b7984 */ /* 0x000e280000000400 */
[----:B-1----:R-:W1:Y:S01]  /*0ad0*/  LDS.U16 R13, [R28] ;  /* 0x000000001c0d7984 */ /* 0x002e620000000400 */
[----:B------:R-:W-:Y:S01]  /*0ae0*/  UIADD3 UR4, UPT, UPT, UR4, 0x4, URZ ;  /* 0x0000000404047890 */ /* 0x000fe2000fffe0ff */
[----:B----4-:R-:W-:-:S02]  /*0af0*/  HADD2.F32 R9, -RZ, R26.H0_H0 ;  /* 0x2000001aff097230 */ /* 0x010fc40000004100 */
[----:B0-----:R-:W-:Y:S02]  /*0b00*/  HADD2.F32 R11, -RZ, R29.H0_H0 ;  /* 0x2000001dff0b7230 */ /* 0x001fe40000004100 */
[----:B------:R-:W-:Y:S02]  /*0b10*/  HADD2.F32 R15, -RZ, R27.H0_H0 ;  /* 0x2000001bff0f7230 */ /* 0x000fe40000004100 */
[----:B-1----:R-:W-:Y:S01]  /*0b20*/  HADD2.F32 R13, -RZ, R13.H0_H0 ;  /* 0x2000000dff0d7230 */ /* 0x002fe20000004100 */
[----:B------:R-:W-:Y:S01]  /*0b30*/  UISETP.NE.AND UP0, UPT, UR4, 0x20, UPT ;  /* 0x000000200400788c */ /* 0x000fe2000bf05270 */
[----:B--2---:R-:W-:Y:S02]  /*0b40*/  HADD2.F32 R8, -RZ, R8.H0_H0 ;  /* 0x20000008ff087230 */ /* 0x004fe40000004100 */
[----:B---3--:R-:W-:Y:S02]  /*0b50*/  HADD2.F32 R12, -RZ, R12.H0_H0 ;  /* 0x2000000cff0c7230 */ /* 0x008fe40000004100 */
[----:B-----5:R-:W-:-:S02]  /*0b60*/  HADD2.F32 R24, -RZ, R10.H0_H0 ;  /* 0x2000000aff187230 */ /* 0x020fc40000004100 */
[----:B------:R-:W-:Y:S02]  /*0b70*/  HADD2.F32 R14, -RZ, R14.H0_H0 ;  /* 0x2000000eff0e7230 */ /* 0x000fe40000004100 */
[----:B------:R-:W-:Y:S01]  /*0b80*/  FMUL R12, R9, R12 ;  /* 0x0000000c090c7220 */ /* 0x000fe20000400000 */
[----:B------:R-:W-:Y:S01]  /*0b90*/  FMUL R10, R11, R8 ;  /* 0x000000080b0a7220 */ /* 0x000fe20000400000 */
[----:B------:R-:W-:Y:S01]  /*0ba0*/  FMUL R24, R15, R24 ;  /* 0x000000180f187220 */ /* 0x000fe20000400000 */
[----:B------:R-:W-:Y:S01]  /*0bb0*/  FMUL R14, R13, R14 ;  /* 0x0000000e0d0e7220 */ /* 0x000fe20000400000 */
[C---:B------:R-:W-:Y:S01]  /*0bc0*/  FMUL R8, R3.reuse, R12 ;  /* 0x0000000c03087220 */ /* 0x040fe20000400000 */
[C---:B------:R-:W-:Y:S01]  /*0bd0*/  FMUL R9, R3.reuse, R10 ;  /* 0x0000000a03097220 */ /* 0x040fe20000400000 */
[C---:B------:R-:W-:Y:S01]  /*0be0*/  FMUL R24, R3.reuse, R24 ;  /* 0x0000001803187220 */ /* 0x040fe20000400000 */
[----:B------:R-:W-:Y:S01]  /*0bf0*/  FMUL R11, R3, R14 ;  /* 0x0000000e030b7220 */ /* 0x000fe20000400000 */
[----:B------:R-:W-:-:S02]  /*0c00*/  IMAD.IADD R10, R1, 0x1, R4 ;  /* 0x00000001010a7824 */ /* 0x000fc400078e0204 */
[----:B------:R-:W-:Y:S02]  /*0c10*/  F2FP.F16.F32.PACK_AB R8, R9, R8 ;  /* 0x000000080908723e */ /* 0x000fe400000000ff */
[----:B------:R-:W-:-:S05]  /*0c20*/  F2FP.F16.F32.PACK_AB R9, R11, R24 ;  /* 0x000000180b09723e */ /* 0x000fca00000000ff */
[----:B------:R1:W-:Y:S01]  /*0c30*/  STL.64 [R10], R8 ;  /* 0x000000080a007387 */ /* 0x0003e20000100a00 */
[----:B------:R-:W-:-:S04]  /*0c40*/  IADD3 R4, P0, PT, R4, 0x8, RZ ;  /* 0x0000000804047810 */ /* 0x000fc80007f1e0ff */
[----:B------:R-:W-:Y:S01]  /*0c50*/  IADD3.X R19, PT, PT, RZ, R19, RZ, P0, !PT ;  /* 0x00000013ff137210 */ /* 0x000fe200007fe4ff */
[----:B------:R-:W-:Y:S08]  /*0c60*/  BRA.U UP0, `(.L_x_6) ;  /* 0xfffffffd00347547 */ /* 0x000ff0000b83ffff */
[----:B------:R-:W-:Y:S01]  /*0c70*/  IMAD.MOV.U32 R4, RZ, RZ, R2 ;  /* 0x000000ffff047224 */ /* 0x000fe200078e0002 */
[----:B------:R-:W-:Y:S01]  /*0c80*/  UMOV UR4, URZ ;  /* 0x000000ff00047c82 */ /* 0x000fe20008000000 */
[----:B------:R-:W-:-:S07]  /*0c90*/  IMAD.MOV.U32 R2, RZ, RZ, -0x40800000 ;  /* 0xbf800000ff027424 */ /* 0x000fce00078e00ff */
.L_x_7:
[----:B-1----:R0:W2:Y:S01]  /*0ca0*/  LDL.64 R8, [R4] ;  /* 0x0000000004087983 */ /* 0x0020a20000100a00 */
[----:B------:R-:W-:-:S04]  /*0cb0*/  UIADD3 UR4, UPT, UPT, UR4, 0x4, URZ ;  /* 0x0000000404047890 */ /* 0x000fc8000fffe0ff */
[----:B------:R-:W-:Y:S01]  /*0cc0*/  UISETP.NE.AND UP0, UPT, UR4, 0x8, UPT ;  /* 0x000000080400788c */ /* 0x000fe2000bf05270 */
[----:B0-----:R-:W-:Y:S02]  /*0cd0*/  VIADD R4, R4, 0x8 ;  /* 0x0000000804047836 */ /* 0x001fe40000000000 */
[--C-:B--2---:R-:W-:Y:S02]  /*0ce0*/  HADD2.F32 R3, -RZ, R8.reuse.H0_H0 ;  /* 0x20000008ff037230 */ /* 0x104fe40000004100 */
[----:B------:R-:W-:-:S03]  /*0cf0*/  HADD2.F32 R7, -RZ, R8.H1_H1 ;  /* 0x30000008ff077230 */ /* 0x000fc60000004100 */
[----:B------:R-:W-:-:S04]  /*0d00*/  FSETP.GT.AND P0, PT, R2, |R3|, PT ;  /* 0x400000030200720b */ /* 0x000fc80003f04000 */
[----:B------:R-:W-:Y:S01]  /*0d10*/  FSEL R2, R2, |R3|, P0 ;  /* 0x4000000302027208 */ /* 0x000fe20000000000 */
[----:B------:R-:W-:-:S03]  /*0d20*/  HADD2.F32 R3, -RZ, R9.H0_H0 ;  /* 0x20000009ff037230 */ /* 0x000fc60000004100 */
[----:B------:R-:W-:-:S04]  /*0d30*/  FSETP.GT.AND P0, PT, R2, |R7|, PT ;  /* 0x400000070200720b */ /* 0x000fc80003f04000 */
[----:B------:R-:W-:Y:S01]  /*0d40*/  FSEL R2, R2, |R7|, P0 ;  /* 0x4000000702027208 */ /* 0x000fe20000000000 */
[----:B------:R-:W-:-:S03]  /*0d50*/  HADD2.F32 R7, -RZ, R9.H1_H1 ;  /* 0x30000009ff077230 */ /* 0x000fc60000004100 */
[----:B------:R-:W-:-:S04]  /*0d60*/  FSETP.GT.AND P0, PT, R2, |R3|, PT ;  /* 0x400000030200720b */ /* 0x000fc80003f04000 */
[----:B------:R-:W-:-:S04]  /*0d70*/  FSEL R2, R2, |R3|, P0 ;  /* 0x4000000302027208 */ /* 0x000fc80000000000 */
[----:B------:R-:W-:-:S04]  /*0d80*/  FSETP.GT.AND P0, PT, R2, |R7|, PT ;  /* 0x400000070200720b */ /* 0x000fc80003f04000 */
[----:B------:R-:W-:Y:S01]  /*0d90*/  FSEL R2, R2, |R7|, P0 ;  /* 0x4000000702027208 */ /* 0x000fe20000000000 */
[----:B------:R-:W-:Y:S08]  /*0da0*/  BRA.U UP0, `(.L_x_7) ;  /* 0xfffffffd00bc7547 */ /* 0x000ff0000b83ffff */
[----:B------:R-:W-:-:S05]  /*0db0*/  UMOV UR4, URZ ;  /* 0x000000ff00047c82 */ /* 0x000fca0008000000 */
.L_x_8:
[----:B------:R0:W2:Y:S01]  /*0dc0*/  LDL.64 R8, [R0] ;  /* 0x0000000000087983 */ /* 0x0000a20000100a00 */
[----:B------:R-:W-:-:S04]  /*0dd0*/  UIADD3 UR4, UPT, UPT, UR4, 0x4, URZ ;  /* 0x0000000404047890 */ /* 0x000fc8000fffe0ff */
[----:B------:R-:W-:Y:S01]  /*0de0*/  UISETP.NE.AND UP0, UPT, UR4, 0x8, UPT ;  /* 0x000000080400788c */ /* 0x000fe2000bf05270 */
[----:B0-----:R-:W-:Y:S01]  /*0df0*/  IADD3 R0, PT, PT, R0, 0x8, RZ ;  /* 0x0000000800007810 */ /* 0x001fe20007ffe0ff */
        /* <DEDUP_REMOVED lines=13> */
[----:B------:R-:W-:Y:S01]  /*0ed0*/  IMAD.MOV.U32 R0, RZ, RZ, R5 ;  /* 0x000000ffff007224 */ /* 0x000fe200078e0005 */
[----:B------:R-:W-:-:S06]  /*0ee0*/  UMOV UR4, URZ ;  /* 0x000000ff00047c82 */ /* 0x000fcc0008000000 */
.L_x_9:
[----:B------:R0:W2:Y:S01]  /*0ef0*/  LDL.64 R6, [R0] ;  /* 0x0000000000067983 */ /* 0x0000a20000100a00 */
        /* <DEDUP_REMOVED lines=17> */
.L_x_10:
        /* <DEDUP_REMOVED lines=17> */
[----:B------:R-:W0:Y:S01]  /*1120*/  SHFL.BFLY PT, R3, R2, 0x2, 0x1f ;  /* 0x0c401f0002037f89 */ /* 0x000e2200000e0000 */
[----:B------:R-:W-:Y:S01]  /*1130*/  ISETP.NE.AND P1, PT, R20, 0x1f, PT ;  /* 0x0000001f1400780c */ /* 0x000fe20003f25270 */
[C---:B------:R-:W-:Y:S01]  /*1140*/  IMAD.SHL.U32 R5, R25.reuse, 0x8, RZ ;  /* 0x0000000819057824 */ /* 0x040fe200078e00ff */
[----:B------:R-:W-:Y:S01]  /*1150*/  SHF.L.U32 R4, R25, 0x2, RZ ;  /* 0x0000000219047819 */ /* 0x000fe200000006ff */
[----:B------:R-:W-:Y:S03]  /*1160*/  BSSY.RECONVERGENT B0, `(.L_x_11) ;  /* 0x000004a000007945 */ /* 0x000fe60003800200 */
[----:B------:R-:W-:-:S04]  /*1170*/  LOP3.LUT R4, R4, 0x7fffffc0, RZ, 0xc0, !PT ;  /* 0x7fffffc004047812 */ /* 0x000fc800078ec0ff */
[----:B------:R-:W-:Y:S02]  /*1180*/  LOP3.LUT R4, R4, 0x38, R5, 0xf8, !PT ;  /* 0x0000003804047812 */ /* 0x000fe400078ef805 */
[----:B------:R-:W-:-:S04]  /*1190*/  SHF.R.U32.HI R5, RZ, 0x3, R25 ;  /* 0x00000003ff057819 */ /* 0x000fc80000011619 */
[----:B------:R-:W-:Y:S02]  /*11a0*/  LOP3.LUT R5, R4, 0x1, R5, 0xf8, !PT ;  /* 0x0000000104057812 */ /* 0x000fe400078ef805 */
[----:B0-----:R-:W-:-:S04]  /*11b0*/  FSETP.GT.AND P0, PT, R2, R3, PT ;  /* 0x000000030200720b */ /* 0x001fc80003f04000 */
[----:B------:R-:W-:-:S05]  /*11c0*/  FSEL R3, R2, R3, P0 ;  /* 0x0000000302037208 */ /* 0x000fca0000000000 */
[----:B------:R-:W0:Y:S02]  /*11d0*/  SHFL.BFLY PT, R0, R3, 0x1, 0x1f ;  /* 0x0c201f0003007f89 */ /* 0x000e2400000e0000 */
[----:B0-----:R-:W-:-:S04]  /*11e0*/  FSETP.GT.AND P0, PT, R3, R0, PT ;  /* 0x000000000300720b */ /* 0x001fc80003f04000 */
[----:B------:R-:W-:Y:S01]  /*11f0*/  FSEL R0, R3, R0, P0 ;  /* 0x0000000003007208 */ /* 0x000fe20000000000 */
[----:B------:R-:W-:Y:S08]  /*1200*/  @P1 BRA `(.L_x_12) ;  /* 0x00000000007c1947 */ /* 0x000ff00003800000 */
[----:B------:R-:W-:Y:S01]  /*1210*/  IMAD.MOV.U32 R3, RZ, RZ, 0x3c010204 ;  /* 0x3c010204ff037424 */ /* 0x000fe200078e00ff */
[----:B------:R-:W0:Y:S01]  /*1220*/  FCHK P0, R0, 127 ;  /* 0x42fe000000007902 */ /* 0x000e220000000000 */
[----:B------:R-:W-:Y:S01]  /*1230*/  IMAD.MOV.U32 R2, RZ, RZ, 0x42fe0000 ;  /* 0x42fe0000ff027424 */ /* 0x000fe200078e00ff */
[----:B------:R-:W-:Y:S03]  /*1240*/  BSSY.RECONVERGENT B1, `(.L_x_13) ;  /* 0x000000b000017945 */ /* 0x000fe60003800200 */
[----:B------:R-:W-:-:S04]  /*1250*/  FFMA R2, R3, -R2, 1 ;  /* 0x3f80000003027423 */ /* 0x000fc80000000802 */
[----:B------:R-:W-:-:S04]  /*1260*/  FFMA R3, R2, R3, 0.0078740157186985015869 ;  /* 0x3c01020402037423 */ /* 0x000fc80000000003 */
[----:B------:R-:W-:-:S04]  /*1270*/  FFMA R2, R0, R3, RZ ;  /* 0x0000000300027223 */ /* 0x000fc800000000ff */
[----:B------:R-:W-:-:S04]  /*1280*/  FFMA R4, R2, -127, R0 ;  /* 0xc2fe000002047823 */ /* 0x000fc80000000000 */
[----:B------:R-:W-:Y:S01]  /*1290*/  FFMA R2, R3, R4, R2 ;  /* 0x0000000403027223 */ /* 0x000fe20000000002 */
[----:B0-----:R-:W-:Y:S06]  /*12a0*/  @!P0 BRA `(.L_x_14) ;  /* 0x0000000000108947 */ /* 0x001fec0003800000 */
[----:B------:R-:W-:Y:S01]  /*12b0*/  HFMA2 R3, -RZ, RZ, 3.49609375, 0 ;  /* 0x42fe0000ff037431 */ /* 0x000fe200000001ff */
[----:B------:R-:W-:-:S07]  /*12c0*/  MOV R2, 0x12e0 ;  /* 0x000012e000027802 */ /* 0x000fce0000000f00 */
[----:B------:R-:W-:Y:S05]  /*12d0*/  CALL.REL.NOINC `($__internal_1_$__cuda_sm3x_div_rn_noftz_f32_slowpath) ;  /* 0x0000001c00c07944 */ /* 0x000fea0003c00000 */
[----:B------:R-:W-:-:S07]  /*12e0*/  IMAD.MOV.U32 R2, RZ, RZ, R0 ;  /* 0x000000ffff027224 */ /* 0x000fce00078e0000 */
.L_x_14:
[----:B------:R-:W-:Y:S05]  /*12f0*/  BSYNC.RECONVERGENT B1 ;  /* 0x0000000000017941 */ /* 0x000fea0003800200 */
.L_x_13:
[----:B------:R-:W-:Y:S01]  /*1300*/  ISETP.NE.AND P0, PT, R22, RZ, PT ;  /* 0x000000ff1600720c */ /* 0x000fe20003f05270 */
[----:B------:R-:W-:Y:S01]  /*1310*/  IMAD.MOV.U32 R0, RZ, RZ, R2 ;  /* 0x000000ffff007224 */ /* 0x000fe200078e0002 */
[----:B------:R-:W-:Y:S01]  /*1320*/  MOV R18, 0x7f ;  /* 0x0000007f00127802 */ /* 0x000fe20000000f00 */
[----:B------:R-:W-:-:S10]  /*1330*/  IMAD.MOV.U32 R17, RZ, RZ, -0x80 ;  /* 0xffffff80ff117424 */ /* 0x000fd400078e00ff */
[----:B------:R-:W-:Y:S05]  /*1340*/  @P0 BRA `(.L_x_15) ;  /* 0x0000000000ac0947 */ /* 0x000fea0003800000 */
[----:B------:R-:W0:Y:S01]  /*1350*/  LDC.64 R2, c[0x0][0x3b0] ;  /* 0x0000ec00ff027b82 */ /* 0x000e220000000a00 */
[----:B------:R-:W-:-:S04]  /*1360*/  F2FP.F16.F32.PACK_AB R4, RZ, R0 ;  /* 0x00000000ff04723e */ /* 0x000fc800000000ff */
[C---:B------:R-:W-:Y:S02]  /*1370*/  PRMT R6, R4.reuse, 0x7610, R6 ;  /* 0x0000761004067816 */ /* 0x040fe40000000006 */
[C---:B------:R-:W-:Y:S01]  /*1380*/  PRMT R7, R4.reuse, 0x7610, R7 ;  /* 0x0000761004077816 */ /* 0x040fe20000000007 */
[----:B0-----:R-:W-:Y:S01]  /*1390*/  IMAD.WIDE.U32 R2, R5, 0x2, R2 ;  /* 0x0000000205027825 */ /* 0x001fe200078e0002 */
[----:B------:R-:W-:-:S04]  /*13a0*/  PRMT R5, R4, 0x7610, R5 ;  /* 0x0000761004057816 */ /* 0x000fc80000000005 */
[----:B------:R1:W-:Y:S04]  /*13b0*/  STG.E.U16 desc[UR6][R2.64], R4 ;  /* 0x0000000402007986 */ /* 0x0003e8000c101506 */
[----:B------:R1:W-:Y:S04]  /*13c0*/  STG.E.U16 desc[UR6][R2.64+0x4], R5 ;  /* 0x0000040502007986 */ /* 0x0003e8000c101506 */
[----:B------:R1:W-:Y:S04]  /*13d0*/  STG.E.U16 desc[UR6][R2.64+0x8], R6 ;  /* 0x0000080602007986 */ /* 0x0003e8000c101506 */
[----:B------:R1:W-:Y:S01]  /*13e0*/  STG.E.U16 desc[UR6][R2.64+0xc], R7 ;  /* 0x00000c0702007986 */ /* 0x0003e2000c101506 */
[----:B------:R-:W-:Y:S05]  /*13f0*/  BRA `(.L_x_15) ;  /* 0x0000000000807947 */ /* 0x000fea0003800000 */
.L_x_12:
[----:B------:R-:W-:Y:S01]  /*1400*/  IMAD.MOV.U32 R3, RZ, RZ, 0x3e124925 ;  /* 0x3e124925ff037424 */ /* 0x000fe200078e00ff */
[----:B------:R-:W0:Y:S01]  /*1410*/  FCHK P0, R0, 7 ;  /* 0x40e0000000007902 */ /* 0x000e220000000000 */
[----:B------:R-:W-:Y:S01]  /*1420*/  IMAD.MOV.U32 R2, RZ, RZ, 0x40e00000 ;  /* 0x40e00000ff027424 */ /* 0x000fe200078e00ff */
[----:B------:R-:W-:Y:S03]  /*1430*/  BSSY.RECONVERGENT B1, `(.L_x_16) ;  /* 0x000000b000017945 */ /* 0x000fe60003800200 */
[----:B------:R-:W-:-:S04]  /*1440*/  FFMA R2, R3, -R2, 1 ;  /* 0x3f80000003027423 */ /* 0x000fc80000000802 */
[----:B------:R-:W-:-:S04]  /*1450*/  FFMA R3, R2, R3, 0.14285714924335479736 ;  /* 0x3e12492502037423 */ /* 0x000fc80000000003 */
[----:B------:R-:W-:-:S04]  /*1460*/  FFMA R2, R0, R3, RZ ;  /* 0x0000000300027223 */ /* 0x000fc800000000ff */
[----:B------:R-:W-:-:S04]  /*1470*/  FFMA R4, R2, -7, R0 ;  /* 0xc0e0000002047823 */ /* 0x000fc80000000000 */
[----:B------:R-:W-:Y:S01]  /*1480*/  FFMA R2, R3, R4, R2 ;  /* 0x0000000403027223 */ /* 0x000fe20000000002 */
[----:B0-----:R-:W-:Y:S06]  /*1490*/  @!P0 BRA `(.L_x_17) ;  /* 0x0000000000108947 */ /* 0x001fec0003800000 */
[----:B------:R-:W-:Y:S01]  /*14a0*/  IMAD.MOV.U32 R3, RZ, RZ, 0x40e00000 ;  /* 0x40e00000ff037424 */ /* 0x000fe200078e00ff */
[----:B------:R-:W-:-:S07]  /*14b0*/  MOV R2, 0x14d0 ;  /* 0x000014d000027802 */ /* 0x000fce0000000f00 */
[----:B------:R-:W-:Y:S05]  /*14c0*/  CALL.REL.NOINC `($__internal_1_$__cuda_sm3x_div_rn_noftz_f32_slowpath) ;  /* 0x0000001c00447944 */ /* 0x000fea0003c00000 */
[----:B------:R-:W-:-:S07]  /*14d0*/  MOV R2, R0 ;  /* 0x0000000000027202 */ /* 0x000fce0000000f00 */
.L_x_17:
[----:B------:R-:W-:Y:S05]  /*14e0*/  BSYNC.RECONVERGENT B1 ;  /* 0x0000000000017941 */ /* 0x000fea0003800200 */
.L_x_16:
[----:B------:R-:W-:Y:S01]  /*14f0*/  ISETP.NE.AND P0, PT, R22, RZ, PT ;  /* 0x000000ff1600720c */ /* 0x000fe20003f05270 */
[----:B------:R-:W-:Y:S02]  /*1500*/  IMAD.MOV.U32 R0, RZ, RZ, R2 ;  /* 0x000000ffff007224 */ /* 0x000fe400078e0002 */
[----:B------:R-:W-:Y:S02]  /*1510*/  IMAD.MOV.U32 R17, RZ, RZ, -0x8 ;  /* 0xfffffff8ff117424 */ /* 0x000fe400078e00ff */
[----:B------:R-:W-:-:S08]  /*1520*/  IMAD.MOV.U32 R18, RZ, RZ, 0x7 ;  /* 0x00000007ff127424 */ /* 0x000fd000078e00ff */
[----:B------:R-:W-:Y:S05]  /*1530*/  @P0 BRA `(.L_x_15) ;  /* 0x0000000000300947 */ /* 0x000fea0003800000 */
[----:B------:R-:W0:Y:S01]  /*1540*/  LDC.64 R2, c[0x0][0x3b8] ;  /* 0x0000ee00ff027b82 */ /* 0x000e220000000a00 */
[----:B------:R-:W1:Y:S01]  /*1550*/  LDCU UR4, c[0x0][0x3c0] ;  /* 0x00007800ff0477ac */ /* 0x000e620008000800 */
[----:B------:R-:W-:-:S04]  /*1560*/  F2FP.F16.F32.PACK_AB R4, RZ, R0 ;  /* 0x00000000ff04723e */ /* 0x000fc800000000ff */
[C---:B------:R-:W-:Y:S02]  /*1570*/  PRMT R6, R4.reuse, 0x7610, R6 ;  /* 0x0000761004067816 */ /* 0x040fe40000000006 */
[----:B------:R-:W-:Y:S01]  /*1580*/  PRMT R7, R4, 0x7610, R7 ;  /* 0x0000761004077816 */ /* 0x000fe20000000007 */
[----:B-1----:R-:W-:-:S04]  /*1590*/  IMAD R5, R20, UR4, R5 ;  /* 0x0000000414057c24 */ /* 0x002fc8000f8e0205 */
[----:B0-----:R-:W-:Y:S01]  /*15a0*/  IMAD.WIDE R2, R5, 0x2, R2 ;  /* 0x0000000205027825 */ /* 0x001fe200078e0202 */
[----:B------:R-:W-:-:S04]  /*15b0*/  PRMT R5, R4, 0x7610, R5 ;  /* 0x0000761004057816 */ /* 0x000fc80000000005 */
[----:B------:R0:W-:Y:S04]  /*15c0*/  STG.E.U16 desc[UR6][R2.64], R4 ;  /* 0x0000000402007986 */ /* 0x0001e8000c101506 */
[----:B------:R0:W-:Y:S04]  /*15d0*/  STG.E.U16 desc[UR6][R2.64+0x4], R5 ;  /* 0x0000040502007986 */ /* 0x0001e8000c101506 */
[----:B------:R0:W-:Y:S04]  /*15e0*/  STG.E.U16 desc[UR6][R2.64+0x8], R6 ;  /* 0x0000080602007986 */ /* 0x0001e8000c101506 */
[----:B------:R0:W-:Y:S02]  /*15f0*/  STG.E.U16 desc[UR6][R2.64+0xc], R7 ;  /* 0x00000c0702007986 */ /* 0x0001e4000c101506 */
.L_x_15:
[----:B------:R-:W-:Y:S05]  /*1600*/  BSYNC.RECONVERGENT B0 ;  /* 0x0000000000007941 */ /* 0x000fea0003800200 */
.L_x_11:
[----:B01----:R-:W-:Y:S01]  /*1610*/  IADD3 R2, PT, PT, R0, 0x1800000, RZ ;  /* 0x0180000000027810 */ /* 0x003fe20007ffe0ff */
[----:B------:R-:W-:Y:S03]  /*1620*/  BSSY.RECONVERGENT B0, `(.L_x_18) ;  /* 0x000000c000007945 */ /* 0x000fe60003800200 */
[----:B------:R-:W-:-:S04]  /*1630*/  LOP3.LUT R2, R2, 0x7f800000, RZ, 0xc0, !PT ;  /* 0x7f80000002027812 */ /* 0x000fc800078ec0ff */
[----:B------:R-:W-:-:S13]  /*1640*/  ISETP.GT.U32.AND P0, PT, R2, 0x1ffffff, PT ;  /* 0x01ffffff0200780c */ /* 0x000fda0003f04070 */
[----:B------:R-:W-:Y:S05]  /*1650*/  @P0 BRA `(.L_x_19) ;  /* 0x0000000000100947 */ /* 0x000fea0003800000 */
[----:B------:R-:W-:-:S07]  /*1660*/  MOV R4, 0x1680 ;  /* 0x0000168000047802 */ /* 0x000fce0000000f00 */
[----:B------:R-:W-:Y:S05]  /*1670*/  CALL.REL.NOINC `($__internal_0_$__cuda_sm20_rcp_rn_f32_slowpath) ;  /* 0x0000001800087944 */ /* 0x000fea0003c00000 */
[----:B------:R-:W-:Y:S01]  /*1680*/  IMAD.MOV.U32 R16, RZ, RZ, R3 ;  /* 0x000000ffff107224 */ /* 0x000fe200078e0003 */
[----:B------:R-:W-:Y:S06]  /*1690*/  BRA `(.L_x_20) ;  /* 0x0000000000107947 */ /* 0x000fec0003800000 */
.L_x_19:
[----:B------:R-:W0:Y:S02]  /*16a0*/  MUFU.RCP R3, R0 ;  /* 0x0000000000037308 */ /* 0x000e240000001000 */
[----:B0-----:R-:W-:-:S04]  /*16b0*/  FFMA R2, R3, R0, -1 ;  /* 0xbf80000003027423 */ /* 0x001fc80000000000 */
[----:B------:R-:W-:-:S04]  /*16c0*/  FADD.FTZ R2, -R2, -RZ ;  /* 0x800000ff02027221 */ /* 0x000fc80000010100 */
[----:B------:R-:W-:-:S07]  /*16d0*/  FFMA R16, R3, R2, R3 ;  /* 0x0000000203107223 */ /* 0x000fce0000000003 */
.L_x_20:
[----:B------:R-:W-:Y:S05]  /*16e0*/  BSYNC.RECONVERGENT B0 ;  /* 0x0000000000007941 */ /* 0x000fea0003800200 */
.L_x_18:
[----:B------:R-:W2:Y:S04]  /*16f0*/  LDL R29, [R1] ;  /* 0x00000000011d7983 */ /* 0x000ea80000100800 */
[----:B------:R-:W3:Y:S04]  /*1700*/  LDL R19, [R1+0x4] ;  /* 0x0000040001137983 */ /* 0x000ee80000100800 */
[----:B------:R-:W4:Y:S04]  /*1710*/  LDL R15, [R1+0x8] ;  /* 0x00000800010f7983 */ /* 0x000f280000100800 */
[----:B------:R-:W5:Y:S04]  /*1720*/  LDL R14, [R1+0xc] ;  /* 0x00000c00010e7983 */ /* 0x000f680000100800 */
        /* <DEDUP_REMOVED lines=10> */
[----:B------:R-:W5:Y:S01]  /*17d0*/  LDL R4, [R1+0x38] ;  /* 0x0000380001047983 */ /* 0x000f620000100800 */
[----:B------:R-:W-:-:S03]  /*17e0*/  IMAD.MOV.U32 R5, RZ, RZ, 0x3f000000 ;  /* 0x3f000000ff057424 */ /* 0x000fc600078e00ff */
[----:B------:R-:W5:Y:S01]  /*17f0*/  LDL R6, [R1+0x3c] ;  /* 0x00003c0001067983 */ /* 0x000f620000100800 */
[----:B------:R-:W-:Y:S01]  /*1800*/  ISETP.NE.AND P0, PT, R20, 0x1f, PT ;  /* 0x0000001f1400780c */ /* 0x000fe20003f05270 */
[--C-:B--2---:R-:W-:Y:S02]  /*1810*/  HADD2.F32 R27, -RZ, R29.reuse.H0_H0 ;  /* 0x2000001dff1b7230 */ /* 0x104fe40000004100 */
[----:B------:R-:W-:-:S03]  /*1820*/  HADD2.F32 R29, -RZ, R29.H1_H1 ;  /* 0x3000001dff1d7230 */ /* 0x000fc60000004100 */
[-C--:B------:R-:W-:Y:S02]  /*1830*/  FMUL R26, R27, R16.reuse ;  /* 0x000000101b1a7220 */ /* 0x080fe40000400000 */
[----:B------:R-:W-:-:S03]  /*1840*/  FMUL R24, R29, R16 ;  /* 0x000000101d187220 */ /* 0x000fc60000400000 */
[C---:B------:R-:W-:Y:S02]  /*1850*/  LOP3.LUT R27, R5.reuse, 0x80000000, R26, 0xb8, !PT ;  /* 0x80000000051b7812 */ /* 0x040fe400078eb81a */
[----:B------:R-:W-:-:S03]  /*1860*/  LOP3.LUT R29, R5, 0x80000000, R24, 0xb8, !PT ;  /* 0x80000000051d7812 */ /* 0x000fc600078eb818 */
[----:B------:R-:W-:Y:S02]  /*1870*/  FADD.RZ R27, R26, R27 ;  /* 0x0000001b1a1b7221 */ /* 0x000fe4000000c000 */
[----:B------:R-:W-:-:S04]  /*1880*/  FADD.RZ R29, R24, R29 ;  /* 0x0000001d181d7221 */ /* 0x000fc8000000c000 */
[----:B------:R-:W0:Y:S08]  /*1890*/  F2I.TRUNC.NTZ R27, R27 ;  /* 0x0000001b001b7305 */ /* 0x000e30000020f100 */
[----:B------:R-:W1:Y:S01]  /*18a0*/  F2I.TRUNC.NTZ R29, R29 ;  /* 0x0000001d001d7305 */ /* 0x000e62000020f100 */
[----:B0-----:R-:W-:Y:S01]  /*18b0*/  VIMNMX R28, PT, PT, R27, R18, PT ;  /* 0x000000121b1c7248 */ /* 0x001fe20003fe0100 */
[----:B---3--:R-:W-:-:S03]  /*18c0*/  HADD2.F32 R27, -RZ, R19.H0_H0 ;  /* 0x20000013ff1b7230 */ /* 0x008fc60000004100 */
[----:B------:R-:W-:Y:S02]  /*18d0*/  VIMNMX R28, PT, PT, R28, R17, !PT ;  /* 0x000000111c1c7248 */ /* 0x000fe40007fe0100 */
[----:B-1----:R-:W-:-:S04]  /*18e0*/  VIMNMX R26, PT, PT, R29, R18, PT ;  /* 0x000000121d1a7248 */ /* 0x002fc80003fe0100 */
[----:B------:R-:W-:Y:S01]  /*18f0*/  VIMNMX R26, PT, PT, R26, R17, !PT ;  /* 0x000000111a1a7248 */ /* 0x000fe20007fe0100 */
[----:B------:R-:W-:Y:S02]  /*1900*/  HADD2.F32 R19, -RZ, R19.H1_H1 ;  /* 0x30000013ff137230 */ /* 0x000fe40000004100 */
[----:B------:R-:W-:Y:S01]  /*1910*/  FMUL R27, R27, R16 ;  /* 0x000000101b1b7220 */ /* 0x000fe20000400000 */
[----:B------:R-:W-:-:S05]  /*1920*/  @!P0 PRMT R24, R26, 0x7604, R28 ;  /* 0x000076041a188816 */ /* 0x000fca000000001c */
[----:B------:R0:W-:Y:S02]  /*1930*/  @!P0 STL.U16 [R1], R24 ;  /* 0x0000001801008387 */ /* 0x0001e40000100400 */
[----:B0-----:R-:W-:Y:S01]  /*1940*/  FMUL R24, R19, R16 ;  /* 0x0000001013187220 */ /* 0x001fe20000400000 */
[----:B------:R-:W-:-:S05]  /*1950*/  LOP3.LUT R19, R5, 0x80000000, R27, 0xb8, !PT ;  /* 0x8000000005137812 */ /* 0x000fca00078eb81b */
[----:B------:R-:W-:Y:S01]  /*1960*/  FADD.RZ R19, R27, R19 ;  /* 0x000000131b137221 */ /* 0x000fe2000000c000 */
[----:B------:R-:W-:Y:S02]  /*1970*/  LOP3.LUT R27, R5, 0x80000000, R24, 0xb8, !PT ;  /* 0x80000000051b7812 */ /* 0x000fe400078eb818 */
[----:B------:R-:W-:-:S03]  /*1980*/  @P0 LOP3.LUT R29, R28, 0xf, RZ, 0xc0, !PT ;  /* 0x0000000f1c1d0812 */ /* 0x000fc600078ec0ff */
[----:B------:R-:W-:Y:S01]  /*1990*/  FADD.RZ R24, R24, R27 ;  /* 0x0000001b18187221 */ /* 0x000fe2000000c000 */
[----:B----4-:R-:W-:Y:S01]  /*19a0*/  HADD2.F32 R27, -RZ, R15.H0_H0 ;  /* 0x2000000fff1b7230 */ /* 0x010fe20000004100 */
[----:B------:R-:W0:Y:S01]  /*19b0*/  F2I.TRUNC.NTZ R19, R19 ;  /* 0x0000001300137305 */ /* 0x000e22000020f100 */
[----:B------:R-:W-:-:S03]  /*19c0*/  @P0 IMAD R29, R26, 0x10, R29 ;  /* 0x000000101a1d0824 */ /* 0x000fc600078e021d */
[----:B------:R-:W-:Y:S01]  /*19d0*/  FMUL R28, R27, R16 ;  /* 0x000000101b1c7220 */ /* 0x000fe20000400000 */
[----:B------:R-:W-:-:S03]  /*19e0*/  HADD2.F32 R26, -RZ, R15.H1_H1 ;  /* 0x3000000fff1a7230 */ /* 0x000fc60000004100 */
[----:B------:R1:W2:Y:S01]  /*19f0*/  F2I.TRUNC.NTZ R27, R24 ;  /* 0x00000018001b7305 */ /* 0x0002a2000020f100 */
[----:B------:R5:W-:Y:S01]  /*1a00*/  @P0 STL.U8 [R1], R29 ;  /* 0x0000001d01000387 */ /* 0x000be20000100000 */
[----:B------:R-:W-:Y:S01]  /*1a10*/  FMUL R26, R26, R16 ;  /* 0x000000101a1a7220 */ /* 0x000fe20000400000 */
[----:B------:R-:W-:Y:S02]  /*1a20*/  LOP3.LUT R15, R5, 0x80000000, R28, 0xb8, !PT ;  /* 0x80000000050f7812 */ /* 0x000fe400078eb81c */
[----:B------:R-:W-:Y:S02]  /*1a30*/  ISETP.NE.AND P0, PT, R20, 0x1f, PT ;  /* 0x0000001f1400780c */ /* 0x000fe40003f05270 */
[-C--:B0-----:R-:W-:Y:S02]  /*1a40*/  VIMNMX R19, PT, PT, R19, R18.reuse, PT ;  /* 0x0000001213137248 */ /* 0x081fe40003fe0100 */
[----:B-1----:R-:W-:Y:S01]  /*1a50*/  LOP3.LUT R24, R5, 0x80000000, R26, 0xb8, !PT ;  /* 0x8000000005187812 */ /* 0x002fe200078eb81a */
[----:B------:R-:W-:Y:S01]  /*1a60*/  FADD.RZ R15, R28, R15 ;  /* 0x0000000f1c0f7221 */ /* 0x000fe2000000c000 */
[----:B--2---:R-:W-:-:S02]  /*1a70*/  VIMNMX R28, PT, PT, R27, R18, PT ;  /* 0x000000121b1c7248 */ /* 0x004fc40003fe0100 */
[-C--:B------:R-:W-:Y:S01]  /*1a80*/  VIMNMX R27, PT, PT, R19, R17.reuse, !PT ;  /* 0x00000011131b7248 */ /* 0x080fe20007fe0100 */
[----:B------:R-:W-:Y:S02]  /*1a90*/  FADD.RZ R19, R26, R24 ;  /* 0x000000181a137221 */ /* 0x000fe4000000c000 */
[----:B------:R-:W0:Y:S01]  /*1aa0*/  F2I.TRUNC.NTZ R15, R15 ;  /* 0x0000000f000f7305 */ /* 0x000e22000020f100 */
[----:B------:R-:W-:Y:S01]  /*1ab0*/  VIMNMX R28, PT, PT, R28, R17, !PT ;  /* 0x000000111c1c7248 */ /* 0x000fe20007fe0100 */
[----:B-----5:R-:W-:Y:S01]  /*1ac0*/  HADD2.F32 R29, -RZ, R14.H0_H0 ;  /* 0x2000000eff1d7230 */ /* 0x020fe20000004100 */
[----:B------:R-:W-:Y:S02]  /*1ad0*/  @P0 LOP3.LUT R26, R27, 0xf, RZ, 0xc0, !PT ;  /* 0x0000000f1b1a0812 */ /* 0x000fe400078ec0ff */
[----:B------:R-:W-:-:S03]  /*1ae0*/  @!P0 PRMT R27, R28, 0x7604, R27 ;  /* 0x000076041c1b8816 */ /* 0x000fc6000000001b */
[----:B------:R-:W1:Y:S01]  /*1af0*/  F2I.TRUNC.NTZ R19, R19 ;  /* 0x0000001300137305 */ /* 0x000e62000020f100 */
[----:B------:R-:W-:Y:S01]  /*1b00*/  @P0 LEA R26, R28, R26, 0x4 ;  /* 0x0000001a1c1a0211 */ /* 0x000fe200078e20ff */
[----:B------:R-:W-:Y:S01]  /*1b10*/  FMUL R28, R29, R16 ;  /* 0x000000101d1c7220 */ /* 0x000fe20000400000 */
[----:B------:R-:W-:-:S04]  /*1b20*/  HADD2.F32 R24, -RZ, R14.H1_H1 ;  /* 0x3000000eff187230 */ /* 0x000fc80000004100 */
[----:B------:R-:W-:Y:S01]  /*1b30*/  LOP3.LUT R29, R5, 0x80000000, R28, 0xb8, !PT ;  /* 0x80000000051d7812 */ /* 0x000fe200078eb81c */
[----:B------:R-:W-:Y:S01]  /*1b40*/  FMUL R24, R24, R16 ;  /* 0x0000001018187220 */ /* 0x000fe20000400000 */
[----:B0-----:R-:W-:-:S03]  /*1b50*/  VIMNMX R14, PT, PT, R15, R18, PT ;  /* 0x000000120f0e7248 */ /* 0x001fc60003fe0100 */
[----:B------:R-:W-:Y:S01]  /*1b60*/  FADD.RZ R29, R28, R29 ;  /* 0x0000001d1c1d7221 */ /* 0x000fe2000000c000 */
[----:B------:R-:W-:Y:S02]  /*1b70*/  LOP3.LUT R15, R5, 0x80000000, R24, 0xb8, !PT ;  /* 0x80000000050f7812 */ /* 0x000fe400078eb818 */
[----:B-1----:R-:W-:Y:S02]  /*1b80*/  VIMNMX R28, PT, PT, R19, R18, PT ;  /* 0x00000012131c7248 */ /* 0x002fe40003fe0100 */
[-C--:B------:R-:W-:Y:S01]  /*1b90*/  VIMNMX R19, PT, PT, R14, R17.reuse, !PT ;  /* 0x000000110e137248 */ /* 0x080fe20007fe0100 */
[----:B------:R0:W-:Y:S01]  /*1ba0*/  @!P0 STL.U16 [R1+0x2], R27 ;  /* 0x0000021b01008387 */ /* 0x0001e20000100400 */
[----:B------:R-:W-:Y:S01]  /*1bb0*/  VIMNMX R28, PT, PT, R28, R17, !PT ;  /* 0x000000111c1c7248 */ /* 0x000fe20007fe0100 */
[----:B------:R-:W-:Y:S01]  /*1bc0*/  FADD.RZ R24, R24, R15 ;  /* 0x0000000f18187221 */ /* 0x000fe2000000c000 */
[----:B------:R-:W1:Y:S01]  /*1bd0*/  F2I.TRUNC.NTZ R14, R29 ;  /* 0x0000001d000e7305 */ /* 0x000e62000020f100 */
[----:B------:R-:W-:Y:S01]  /*1be0*/  HADD2.F32 R15, -RZ, R13.H0_H0 ;  /* 0x2000000dff0f7230 */ /* 0x000fe20000004100 */
[----:B------:R-:W-:Y:S01]  /*1bf0*/  @P0 STL.U8 [R1+0x1], R26 ;  /* 0x0000011a01000387 */ /* 0x000fe20000100000 */
[----:B------:R-:W-:-:S03]  /*1c00*/  @P0 LOP3.LUT R27, R19, 0xf, RZ, 0xc0, !PT ;  /* 0x0000000f131b0812 */ /* 0x000fc600078ec0ff */
[----:B------:R-:W-:Y:S01]  /*1c10*/  FMUL R15, R15, R16 ;  /* 0x000000100f0f7220 */ /* 0x000fe20000400000 */
[C---:B------:R-:W-:Y:S01]  /*1c20*/  @!P0 PRMT R26, R28.reuse, 0x7604, R19 ;  /* 0x000076041c1a8816 */ /* 0x040fe20000000013 */
[----:B------:R-:W-:Y:S02]  /*1c30*/  @P0 IMAD R28, R28, 0x10, R27 ;  /* 0x000000101c1c0824 */ /* 0x000fe400078e021b */
[----:B------:R-:W-:Y:S01]  /*1c40*/  HADD2.F32 R19, -RZ, R13.H1_H1 ;  /* 0x3000000dff137230 */ /* 0x000fe20000004100 */
[----:B0-----:R0:W2:Y:S01]  /*1c50*/  F2I.TRUNC.NTZ R27, R24 ;  /* 0x00000018001b7305 */ /* 0x0010a2000020f100 */
[----:B------:R-:W-:-:S03]  /*1c60*/  LOP3.LUT R13, R5, 0x80000000, R15, 0xb8, !PT ;  /* 0x80000000050d7812 */ /* 0x000fc600078eb80f */
[----:B0-----:R-:W-:Y:S02]  /*1c70*/  FMUL R24, R19, R16 ;  /* 0x0000001013187220 */ /* 0x001fe40000400000 */
[----:B------:R-:W-:Y:S01]  /*1c80*/  FADD.RZ R13, R15, R13 ;  /* 0x0000000d0f0d7221 */ /* 0x000fe2000000c000 */
[-C--:B-1----:R-:W-:Y:S02]  /*1c90*/  VIMNMX R14, PT, PT, R14, R18.reuse, PT ;  /* 0x000000120e0e7248 */ /* 0x082fe40003fe0100 */
[----:B------:R-:W-:Y:S01]  /*1ca0*/  LOP3.LUT R19, R5, 0x80000000, R24, 0xb8, !PT ;  /* 0x8000000005137812 */ /* 0x000fe200078eb818 */
[--C-:B------:R-:W-:Y:S01]  /*1cb0*/  HADD2.F32 R15, -RZ, R12.reuse.H0_H0 ;  /* 0x2000000cff0f7230 */ /* 0x100fe20000004100 */
[----:B--2---:R-:W-:Y:S02]  /*1cc0*/  VIMNMX R27, PT, PT, R27, R18, PT ;  /* 0x000000121b1b7248 */ /* 0x004fe40003fe0100 */
[-C--:B------:R-:W-:Y:S01]  /*1cd0*/  VIMNMX R14, PT, PT, R14, R17.reuse, !PT ;  /* 0x000000110e0e7248 */ /* 0x080fe20007fe0100 */
[----:B------:R-:W-:Y:S01]  /*1ce0*/  FADD.RZ R19, R24, R19 ;  /* 0x0000001318137221 */ /* 0x000fe2000000c000 */
[----:B------:R-:W0:Y:S01]  /*1cf0*/  F2I.TRUNC.NTZ R13, R13 ;  /* 0x0000000d000d7305 */ /* 0x000e22000020f100 */
[----:B------:R-:W-:Y:S01]  /*1d00*/  VIMNMX R27, PT, PT, R27, R17, !PT ;  /* 0x000000111b1b7248 */ /* 0x000fe20007fe0100 */
[----:B------:R-:W-:Y:S01]  /*1d10*/  HADD2.F32 R29, -RZ, R12.H1_H1 ;  /* 0x3000000cff1d7230 */ /* 0x000fe20000004100 */
[----:B------:R-:W-:Y:S01]  /*1d20*/  @P0 LOP3.LUT R24, R14, 0xf, RZ, 0xc0, !PT ;  /* 0x0000000f0e180812 */ /* 0x000fe200078ec0ff */
[----:B------:R-:W-:Y:S01]  /*1d30*/  FMUL R15, R15, R16 ;  /* 0x000000100f0f7220 */ /* 0x000fe20000400000 */
[----:B------:R1:W-:Y:S03]  /*1d40*/  @P0 STL.U8 [R1+0x2], R28 ;  /* 0x0000021c01000387 */ /* 0x0003e60000100000 */
[----:B------:R-:W2:Y:S01]  /*1d50*/  F2I.TRUNC.NTZ R19, R19 ;  /* 0x0000001300137305 */ /* 0x000ea2000020f100 */
[----:B------:R-:W-:Y:S01]  /*1d60*/  LOP3.LUT R12, R5, 0x80000000, R15, 0xb8, !PT ;  /* 0x80000000050c7812 */ /* 0x000fe200078eb80f */
[----:B------:R3:W-:Y:S01]  /*1d70*/  @!P0 STL.U16 [R1+0x4], R26 ;  /* 0x0000041a01008387 */ /* 0x0007e20000100400 */
[----:B-1----:R-:W-:-:S02]  /*1d80*/  @P0 IMAD R28, R27, 0x10, R24 ;  /* 0x000000101b1c0824 */ /* 0x002fc400078e0218 */
[-C--:B------:R-:W-:Y:S01]  /*1d90*/  FMUL R24, R29, R16.reuse ;  /* 0x000000101d187220 */ /* 0x080fe20000400000 */
[--C-:B------:R-:W-:Y:S02]  /*1da0*/  HADD2.F32 R29, -RZ, R11.reuse.H0_H0 ;  /* 0x2000000bff1d7230 */ /* 0x100fe40000004100 */
[----:B------:R-:W-:Y:S01]  /*1db0*/  FADD.RZ R12, R15, R12 ;  /* 0x0000000c0f0c7221 */ /* 0x000fe2000000c000 */
[----:B---3--:R-:W-:Y:S02]  /*1dc0*/  @!P0 PRMT R26, R27, 0x7604, R14 ;  /* 0x000076041b1a8816 */ /* 0x008fe4000000000e */
[----:B------:R-:W-:Y:S01]  /*1dd0*/  FMUL R14, R29, R16 ;  /* 0x000000101d0e7220 */ /* 0x000fe20000400000 */
[----:B------:R-:W-:Y:S01]  /*1de0*/  LOP3.LUT R27, R5, 0x80000000, R24, 0xb8, !PT ;  /* 0x80000000051b7812 */ /* 0x000fe200078eb818 */
[----:B------:R-:W-:Y:S01]  /*1df0*/  HADD2.F32 R11, -RZ, R11.H1_H1 ;  /* 0x3000000bff0b7230 */ /* 0x000fe20000004100 */
[----:B0-----:R-:W-:Y:S01]  /*1e00*/  VIMNMX R15, PT, PT, R13, R18, PT ;  /* 0x000000120d0f7248 */ /* 0x001fe20003fe0100 */
[----:B------:R2:W-:Y:S01]  /*1e10*/  @!P0 STL.U16 [R1+0x6], R26 ;  /* 0x0000061a01008387 */ /* 0x0005e20000100400 */
[----:B------:R-:W-:Y:S01]  /*1e20*/  LOP3.LUT R13, R5, 0x80000000, R14, 0xb8, !PT ;  /* 0x80000000050d7812 */ /* 0x000fe200078eb80e */
[----:B------:R-:W-:Y:S01]  /*1e30*/  FADD.RZ R27, R24, R27 ;  /* 0x0000001b181b7221 */ /* 0x000fe2000000c000 */
[----:B------:R-:W-:Y:S01]  /*1e40*/  VIMNMX R15, PT, PT, R15, R17, !PT ;  /* 0x000000110f0f7248 */ /* 0x000fe20007fe0100 */
[----:B------:R-:W-:Y:S01]  /*1e50*/  FMUL R24, R11, R16 ;  /* 0x000000100b187220 */ /* 0x000fe20000400000 */
[----:B--2---:R-:W-:Y:S01]  /*1e60*/  VIMNMX R26, PT, PT, R19, R18, PT ;  /* 0x00000012131a7248 */ /* 0x004fe20003fe0100 */
[----:B------:R-:W-:-:S03]  /*1e70*/  FADD.RZ R29, R14, R13 ;  /* 0x0000000d0e1d7221 */ /* 0x000fc6000000c000 */
[----:B------:R-:W-:Y:S02]  /*1e80*/  VIMNMX R11, PT, PT, R26, R17, !PT ;  /* 0x000000111a0b7248 */ /* 0x000fe40007fe0100 */
[----:B------:R-:W-:Y:S01]  /*1e90*/  @P0 LOP3.LUT R26, R15, 0xf, RZ, 0xc0, !PT ;  /* 0x0000000f0f1a0812 */ /* 0x000fe200078ec0ff */
[--C-:B------:R-:W-:Y:S01]  /*1ea0*/  HADD2.F32 R13, -RZ, R10.reuse.H0_H0 ;  /* 0x2000000aff0d7230 */ /* 0x100fe20000004100 */
[----:B------:R-:W-:Y:S01]  /*1eb0*/  @P0 STL.U8 [R1+0x3], R28 ;  /* 0x0000031c01000387 */ /* 0x000fe20000100000 */
[----:B------:R-:W0:Y:S02]  /*1ec0*/  F2I.TRUNC.NTZ R12, R12 ;  /* 0x0000000c000c7305 */ /* 0x000e24000020f100 */
[----:B------:R-:W-:Y:S02]  /*1ed0*/  @P0 IMAD R26, R11, 0x10, R26 ;  /* 0x000000100b1a0824 */ /* 0x000fe400078e021a */
[----:B------:R-:W-:Y:S01]  /*1ee0*/  FMUL R13, R13, R16 ;  /* 0x000000100d0d7220 */ /* 0x000fe20000400000 */
[----:B------:R-:W-:Y:S01]  /*1ef0*/  HADD2.F32 R14, -RZ, R10.H1_H1 ;  /* 0x3000000aff0e7230 */ /* 0x000fe20000004100 */
[----:B------:R-:W-:-:S02]  /*1f00*/  @!P0 PRMT R28, R11, 0x7604, R15 ;  /* 0x000076040b1c8816 */ /* 0x000fc4000000000f */
[----:B------:R1:W2:Y:S01]  /*1f10*/  F2I.TRUNC.NTZ R19, R27 ;  /* 0x0000001b00137305 */ /* 0x0002a2000020f100 */
[----:B------:R-:W-:Y:S01]  /*1f20*/  LOP3.LUT R11, R5, 0x80000000, R24, 0xb8, !PT ;  /* 0x80000000050b7812 */ /* 0x000fe200078eb818 */
[----:B------:R-:W-:-:S04]  /*1f30*/  FMUL R14, R14, R16 ;  /* 0x000000100e0e7220 */ /* 0x000fc80000400000 */
[----:B------:R-:W-:Y:S01]  /*1f40*/  FADD.RZ R10, R24, R11 ;  /* 0x0000000b180a7221 */ /* 0x000fe2000000c000 */
[----:B------:R-:W-:Y:S02]  /*1f50*/  LOP3.LUT R24, R5, 0x80000000, R13, 0xb8, !PT ;  /* 0x8000000005187812 */ /* 0x000fe400078eb80d */
[----:B0-----:R-:W-:-:S03]  /*1f60*/  VIMNMX R12, PT, PT, R12, R18, PT ;  /* 0x000000120c0c7248 */ /* 0x001fc60003fe0100 */
[----:B-1----:R-:W-:Y:S01]  /*1f70*/  FADD.RZ R27, R13, R24 ;  /* 0x000000180d1b7221 */ /* 0x002fe2000000c000 */
[----:B------:R-:W-:Y:S01]  /*1f80*/  LOP3.LUT R13, R5, 0x80000000, R14, 0xb8, !PT ;  /* 0x80000000050d7812 */ /* 0x000fe200078eb80e */
[--C-:B------:R-:W-:Y:S01]  /*1f90*/  HADD2.F32 R11, -RZ, R9.reuse.H0_H0 ;  /* 0x20000009ff0b7230 */ /* 0x100fe20000004100 */
[----:B------:R0:W1:Y:S01]  /*1fa0*/  F2I.TRUNC.NTZ R15, R29 ;  /* 0x0000001d000f7305 */ /* 0x000062000020f100 */
[----:B--2---:R-:W-:Y:S02]  /*1fb0*/  VIMNMX R24, PT, PT, R19, R18, PT ;  /* 0x0000001213187248 */ /* 0x004fe40003fe0100 */
[-C--:B------:R-:W-:Y:S01]  /*1fc0*/  VIMNMX R19, PT, PT, R12, R17.reuse, !PT ;  /* 0x000000110c137248 */ /* 0x080fe20007fe0100 */
[----:B------:R2:W-:Y:S01]  /*1fd0*/  @P0 STL.U8 [R1+0x4], R26 ;  /* 0x0000041a01000387 */ /* 0x0005e20000100000 */
[----:B------:R-:W-:Y:S01]  /*1fe0*/  FMUL R12, R11, R16 ;  /* 0x000000100b0c7220 */ /* 0x000fe20000400000 */
[----:B0-----:R-:W-:Y:S01]  /*1ff0*/  FADD.RZ R29, R14, R13 ;  /* 0x0000000d0e1d7221 */ /* 0x001fe2000000c000 */
[----:B------:R-:W-:Y:S01]  /*2000*/  HADD2.F32 R13, -RZ, R9.H1_H1 ;  /* 0x30000009ff0d7230 */ /* 0x000fe20000004100 */
[----:B------:R-:W0:Y:S01]  /*2010*/  F2I.TRUNC.NTZ R10, R10 ;  /* 0x0000000a000a7305 */ /* 0x000e22000020f100 */
[----:B------:R3:W-:Y:S01]  /*2020*/  @!P0 STL.U16 [R1+0x8], R28 ;  /* 0x0000081c01008387 */ /* 0x0007e20000100400 */
[----:B--2---:R-:W-:-:S02]  /*2030*/  VIMNMX R26, PT, PT, R24, R17, !PT ;  /* 0x00000011181a7248 */ /* 0x004fc40007fe0100 */
[----:B------:R-:W-:Y:S02]  /*2040*/  @P0 LOP3.LUT R24, R19, 0xf, RZ, 0xc0, !PT ;  /* 0x0000000f13180812 */ /* 0x000fe400078ec0ff */
[C---:B------:R-:W-:Y:S02]  /*2050*/  @!P0 PRMT R14, R26.reuse, 0x7604, R19 ;  /* 0x000076041a0e8816 */ /* 0x040fe40000000013 */
[----:B------:R-:W-:Y:S01]  /*2060*/  @P0 LEA R24, R26, R24, 0x4 ;  /* 0x000000181a180211 */ /* 0x000fe200078e20ff */
[-C--:B---3--:R-:W-:Y:S01]  /*2070*/  FMUL R28, R13, R16.reuse ;  /* 0x000000100d1c7220 */ /* 0x088fe20000400000 */
[C---:B------:R-:W-:Y:S01]  /*2080*/  LOP3.LUT R9, R5.reuse, 0x80000000, R12, 0xb8, !PT ;  /* 0x8000000005097812 */ /* 0x040fe200078eb80c */
[--C-:B------:R-:W-:Y:S01]  /*2090*/  HADD2.F32 R26, -RZ, R7.reuse.H0_H0 ;  /* 0x20000007ff1a7230 */ /* 0x100fe20000004100 */
[----:B------:R2:W3:Y:S02]  /*20a0*/  F2I.TRUNC.NTZ R11, R27 ;  /* 0x0000001b000b7305 */ /* 0x0004e4000020f100 */
[----:B------:R-:W-:Y:S01]  /*20b0*/  LOP3.LUT R13, R5, 0x80000000, R28, 0xb8, !PT ;  /* 0x80000000050d7812 */ /* 0x000fe200078eb81c */
[----:B------:R-:W-:Y:S01]  /*20c0*/  FADD.RZ R9, R12, R9 ;  /* 0x000000090c097221 */ /* 0x000fe2000000c000 */
[----:B------:R-:W-:Y:S01]  /*20d0*/  FMUL R12, R26, R16 ;  /* 0x000000101a0c7220 */ /* 0x000fe20000400000 */
[----:B-1----:R-:W-:Y:S01]  /*20e0*/  VIMNMX R26, PT, PT, R15, R18, PT ;  /* 0x000000120f1a7248 */ /* 0x002fe20003fe0100 */
[----:B--2---:R-:W-:-:S02]  /*20f0*/  HADD2.F32 R27, -RZ, R7.H1_H1 ;  /* 0x30000007ff1b7230 */ /* 0x004fc40000004100 */
[----:B------:R-:W-:Y:S01]  /*2100*/  FADD.RZ R15, R28, R13 ;  /* 0x0000000d1c0f7221 */ /* 0x000fe2000000c000 */
[----:B0-----:R-:W-:Y:S01]  /*2110*/  VIMNMX R28, PT, PT, R10, R18, PT ;  /* 0x000000120a1c7248 */ /* 0x001fe20003fe0100 */
[----:B------:R0:W1:Y:S01]  /*2120*/  F2I.TRUNC.NTZ R19, R29 ;  /* 0x0000001d00137305 */ /* 0x000062000020f100 */
[-C--:B------:R-:W-:Y:S01]  /*2130*/  FMUL R10, R27, R16.reuse ;  /* 0x000000101b0a7220 */ /* 0x080fe20000400000 */
[----:B------:R-:W-:Y:S01]  /*2140*/  HADD2.F32 R27, -RZ, R8.H0_H0 ;  /* 0x20000008ff1b7230 */ /* 0x000fe20000004100 */
[----:B------:R-:W-:Y:S02]  /*2150*/  LOP3.LUT R13, R5, 0x80000000, R12, 0xb8, !PT ;  /* 0x80000000050d7812 */ /* 0x000fe400078eb80c */
[-C--:B------:R-:W-:Y:S02]  /*2160*/  VIMNMX R7, PT, PT, R26, R17.reuse, !PT ;  /* 0x000000111a077248 */ /* 0x080fe40007fe0100 */
[----:B------:R-:W-:Y:S01]  /*2170*/  VIMNMX R28, PT, PT, R28, R17, !PT ;  /* 0x000000111c1c7248 */ /* 0x000fe20007fe0100 */
[----:B------:R-:W-:Y:S01]  /*2180*/  FMUL R26, R27, R16 ;  /* 0x000000101b1a7220 */ /* 0x000fe20000400000 */
[----:B------:R-:W-:Y:S01]  /*2190*/  @!P0 STL.U16 [R1+0xa], R14 ;  /* 0x00000a0e01008387 */ /* 0x000fe20000100400 */
[----:B------:R-:W-:Y:S01]  /*21a0*/  FADD.RZ R13, R12, R13 ;  /* 0x0000000d0c0d7221 */ /* 0x000fe2000000c000 */
[----:B------:R-:W-:-:S02]  /*21b0*/  @!P0 PRMT R12, R28, 0x7604, R7 ;  /* 0x000076041c0c8816 */ /* 0x000fc40000000007 */
[----:B------:R2:W-:Y:S01]  /*21c0*/  @P0 STL.U8 [R1+0x5], R24 ;  /* 0x0000051801000387 */ /* 0x0005e20000100000 */
[----:B------:R-:W-:Y:S02]  /*21d0*/  @P0 LOP3.LUT R14, R7, 0xf, RZ, 0xc0, !PT ;  /* 0x0000000f070e0812 */ /* 0x000fe400078ec0ff */
[C---:B------:R-:W-:Y:S02]  /*21e0*/  LOP3.LUT R7, R5.reuse, 0x80000000, R10, 0xb8, !PT ;  /* 0x8000000005077812 */ /* 0x040fe400078eb80a */
[----:B--2---:R-:W-:Y:S01]  /*21f0*/  LOP3.LUT R24, R5, 0x80000000, R26, 0xb8, !PT ;  /* 0x8000000005187812 */ /* 0x004fe200078eb81a */
[----:B------:R-:W-:Y:S02]  /*2200*/  @P0 IMAD R14, R28, 0x10, R14 ;  /* 0x000000101c0e0824 */ /* 0x000fe400078e020e */
[----:B------:R-:W-:Y:S02]  /*2210*/  HADD2.F32 R27, -RZ, R8.H1_H1 ;  /* 0x30000008ff1b7230 */ /* 0x000fe40000004100 */
[----:B------:R-:W-:Y:S01]  /*2220*/  FADD.RZ R7, R10, R7 ;  /* 0x000000070a077221 */ /* 0x000fe2000000c000 */
[----:B0-----:R-:W-:Y:S01]  /*2230*/  HADD2.F32 R29, -RZ, R0.H0_H0 ;  /* 0x20000000ff1d7230 */ /* 0x001fe20000004100 */
[-C--:B---3--:R-:W-:Y:S01]  /*2240*/  VIMNMX R10, PT, PT, R11, R18.reuse, PT ;  /* 0x000000120b0a7248 */ /* 0x088fe20003fe0100 */
[----:B------:R-:W-:Y:S01]  /*2250*/  FADD.RZ R26, R26, R24 ;  /* 0x000000181a1a7221 */ /* 0x000fe2000000c000 */
[----:B------:R-:W0:Y:S01]  /*2260*/  F2I.TRUNC.NTZ R9, R9 ;  /* 0x0000000900097305 */ /* 0x000e22000020f100 */
[----:B-1----:R-:W-:Y:S01]  /*2270*/  VIMNMX R24, PT, PT, R19, R18, PT ;  /* 0x0000001213187248 */ /* 0x002fe20003fe0100 */
[----:B------:R1:W-:Y:S01]  /*2280*/  @P0 STL.U8 [R1+0x6], R14 ;  /* 0x0000060e01000387 */ /* 0x0003e20000100000 */
[----:B------:R-:W-:Y:S01]  /*2290*/  FMUL R8, R27, R16 ;  /* 0x000000101b087220 */ /* 0x000fe20000400000 */
[----:B------:R-:W-:-:S04]  /*22a0*/  VIMNMX R11, PT, PT, R10, R17, !PT ;  /* 0x000000110a0b7248 */ /* 0x000fc80007fe0100 */
[----:B------:R-:W2:Y:S01]  /*22b0*/  F2I.TRUNC.NTZ R15, R15 ;  /* 0x0000000f000f7305 */ /* 0x000ea2000020f100 */
[-C--:B------:R-:W-:Y:S01]  /*22c0*/  FMUL R10, R29, R16.reuse ;  /* 0x000000101d0a7220 */ /* 0x080fe20000400000 */
[----:B-1----:R-:W-:Y:S01]  /*22d0*/  VIMNMX R14, PT, PT, R24, R17, !PT ;  /* 0x00000011180e7248 */ /* 0x002fe20007fe0100 */
[----:B------:R2:W-:Y:S01]  /*22e0*/  @!P0 STL.U16 [R1+0xc], R12 ;  /* 0x00000c0c01008387 */ /* 0x0005e20000100400 */
[----:B------:R-:W-:Y:S01]  /*22f0*/  HADD2.F32 R29, -RZ, R0.H1_H1 ;  /* 0x30000000ff1d7230 */ /* 0x000fe20000004100 */
[----:B------:R-:W-:Y:S02]  /*2300*/  LOP3.LUT R27, R5, 0x80000000, R8, 0xb8, !PT ;  /* 0x80000000051b7812 */ /* 0x000fe400078eb808 */
[----:B------:R-:W-:Y:S02]  /*2310*/  @!P0 PRMT R24, R14, 0x7604, R11 ;  /* 0x000076040e188816 */ /* 0x000fe4000000000b */
[----:B------:R-:W-:Y:S01]  /*2320*/  FMUL R28, R29, R16 ;  /* 0x000000101d1c7220 */ /* 0x000fe20000400000 */
[----:B------:R-:W-:-:S02]  /*2330*/  @P0 LOP3.LUT R12, R11, 0xf, RZ, 0xc0, !PT ;  /* 0x0000000f0b0c0812 */ /* 0x000fc400078ec0ff */
[----:B------:R-:W-:Y:S01]  /*2340*/  LOP3.LUT R11, R5, 0x80000000, R10, 0xb8, !PT ;  /* 0x80000000050b7812 */ /* 0x000fe200078eb80a */
[----:B------:R-:W-:Y:S01]  /*2350*/  FADD.RZ R27, R8, R27 ;  /* 0x0000001b081b7221 */ /* 0x000fe2000000c000 */
[--C-:B------:R-:W-:Y:S02]  /*2360*/  HADD2.F32 R29, -RZ, R2.reuse.H0_H0 ;  /* 0x20000002ff1d7230 */ /* 0x100fe40000004100 */
[----:B------:R-:W-:Y:S02]  /*2370*/  @P0 IMAD R8, R14, 0x10, R12 ;  /* 0x000000100e080824 */ /* 0x000fe400078e020c */
[----:B------:R-:W-:Y:S01]  /*2380*/  FADD.RZ R11, R10, R11 ;  /* 0x0000000b0a0b7221 */ /* 0x000fe2000000c000 */
[-C--:B0-----:R-:W-:Y:S02]  /*2390*/  VIMNMX R10, PT, PT, R9, R18.reuse, PT ;  /* 0x00000012090a7248 */ /* 0x081fe40003fe0100 */
[----:B--2---:R-:W-:Y:S01]  /*23a0*/  VIMNMX R12, PT, PT, R15, R18, PT ;  /* 0x000000120f0c7248 */ /* 0x004fe20003fe0100 */
[----:B------:R-:W-:Y:S01]  /*23b0*/  FMUL R0, R29, R16 ;  /* 0x000000101d007220 */ /* 0x000fe20000400000 */
[----:B------:R-:W-:Y:S01]  /*23c0*/  HADD2.F32 R15, -RZ, R2.H1_H1 ;  /* 0x30000002ff0f7230 */ /* 0x000fe20000004100 */
[----:B------:R-:W0:Y:S01]  /*23d0*/  F2I.TRUNC.NTZ R13, R13 ;  /* 0x0000000d000d7305 */ /* 0x000e22000020f100 */
[----:B------:R-:W-:-:S02]  /*23e0*/  VIMNMX R10, PT, PT, R10, R17, !PT ;  /* 0x000000110a0a7248 */ /* 0x000fc40007fe0100 */
[----:B------:R-:W-:Y:S01]  /*23f0*/  VIMNMX R12, PT, PT, R12, R17, !PT ;  /* 0x000000110c0c7248 */ /* 0x000fe20007fe0100 */
[----:B------:R1:W-:Y:S01]  /*2400*/  @!P0 STL.U16 [R1+0xe], R24 ;  /* 0x00000e1801008387 */ /* 0x0003e20000100400 */
[----:B------:R-:W-:Y:S01]  /*2410*/  LOP3.LUT R9, R5, 0x80000000, R0, 0xb8, !PT ;  /* 0x8000000005097812 */ /* 0x000fe200078eb800 */
[----:B------:R-:W-:Y:S02]  /*2420*/  FMUL R15, R15, R16 ;  /* 0x000000100f0f7220 */ /* 0x000fe40000400000 */
[----:B------:R-:W2:Y:S01]  /*2430*/  F2I.TRUNC.NTZ R7, R7 ;  /* 0x0000000700077305 */ /* 0x000ea2000020f100 */
[----:B------:R3:W-:Y:S01]  /*2440*/  @P0 STL.U8 [R1+0x7], R8 ;  /* 0x0000070801000387 */ /* 0x0007e20000100000 */
[----:B------:R-:W-:Y:S02]  /*2450*/  LOP3.LUT R14, R5, 0x80000000, R28, 0xb8, !PT ;  /* 0x80000000050e7812 */ /* 0x000fe400078eb81c */
[----:B-1----:R-:W-:Y:S02]  /*2460*/  @!P0 PRMT R24, R12, 0x7604, R10 ;  /* 0x000076040c188816 */ /* 0x002fe4000000000a */
[----:B---3--:R-:W-:Y:S01]  /*2470*/  @P0 LOP3.LUT R8, R10, 0xf, RZ, 0xc0, !PT ;  /* 0x0000000f0a080812 */ /* 0x008fe200078ec0ff */
[----:B------:R-:W-:-:S02]  /*2480*/  HADD2.F32 R10, -RZ, R3.H0_H0 ;  /* 0x20000003ff0a7230 */ /* 0x000fc40000004100 */
[----:B------:R-:W-:Y:S01]  /*2490*/  FADD.RZ R9, R0, R9 ;  /* 0x0000000900097221 */ /* 0x000fe2000000c000 */
[----:B------:R-:W-:Y:S01]  /*24a0*/  LOP3.LUT R2, R5, 0x80000000, R15, 0xb8, !PT ;  /* 0x8000000005027812 */ /* 0x000fe200078eb80f */
[----:B------:R-:W-:Y:S01]  /*24b0*/  FADD.RZ R14, R28, R14 ;  /* 0x0000000e1c0e7221 */ /* 0x000fe2000000c000 */
[----:B------:R-:W-:Y:S02]  /*24c0*/  @P0 IMAD R8, R12, 0x10, R8 ;  /* 0x000000100c080824 */ /* 0x000fe400078e0208 */
[----:B------:R-:W-:Y:S01]  /*24d0*/  FMUL R0, R10, R16 ;  /* 0x000000100a007220 */ /* 0x000fe20000400000 */
[----:B------:R-:W-:Y:S02]  /*24e0*/  HADD2.F32 R12, -RZ, R3.H1_H1 ;  /* 0x30000003ff0c7230 */ /* 0x000fe40000004100 */
[----:B------:R-:W-:Y:S01]  /*24f0*/  FADD.RZ R3, R15, R2 ;  /* 0x000000020f037221 */ /* 0x000fe2000000c000 */
[----:B------:R1:W-:Y:S01]  /*2500*/  F2I.TRUNC.NTZ R29, R14 ;  /* 0x0000000e001d7305 */ /* 0x0003e2000020f100 */
[----:B0-----:R-:W-:-:S02]  /*2510*/  VIMNMX R10, PT, PT, R13, R18, PT ;  /* 0x000000120d0a7248 */ /* 0x001fc40003fe0100 */
[----:B------:R-:W-:Y:S01]  /*2520*/  LOP3.LUT R15, R5, 0x80000000, R0, 0xb8, !PT ;  /* 0x80000000050f7812 */ /* 0x000fe200078eb800 */
[----:B------:R-:W-:Y:S01]  /*2530*/  FMUL R2, R12, R16 ;  /* 0x000000100c027220 */ /* 0x000fe20000400000 */
[----:B--2---:R-:W-:-:S03]  /*2540*/  VIMNMX R12, PT, PT, R7, R18, PT ;  /* 0x00000012070c7248 */ /* 0x004fc60003fe0100 */
[----:B------:R-:W0:Y:S01]  /*2550*/  F2I.TRUNC.NTZ R19, R26 ;  /* 0x0000001a00137305 */ /* 0x000e22000020f100 */
[----:B-1----:R-:W-:Y:S01]  /*2560*/  HADD2.F32 R14, -RZ, R4.H0_H0 ;  /* 0x20000004ff0e7230 */ /* 0x002fe20000004100 */
[----:B------:R-:W-:Y:S01]  /*2570*/  VIMNMX R7, PT, PT, R10, R17, !PT ;  /* 0x000000110a077248 */ /* 0x000fe20007fe0100 */
[----:B------:R-:W-:-:S03]  /*2580*/  FADD.RZ R10, R0, R15 ;  /* 0x0000000f000a7221 */ /* 0x000fc6000000c000 */
[----:B------:R-:W-:Y:S02]  /*2590*/  FMUL R0, R14, R16 ;  /* 0x000000100e007220 */ /* 0x000fe40000400000 */
[----:B------:R-:W1:Y:S01]  /*25a0*/  F2I.TRUNC.NTZ R27, R27 ;  /* 0x0000001b001b7305 */ /* 0x000e62000020f100 */
[----:B------:R-:W-:Y:S02]  /*25b0*/  VIMNMX R12, PT, PT, R12, R17, !PT ;  /* 0x000000110c0c7248 */ /* 0x000fe40007fe0100 */
[C---:B------:R-:W-:Y:S01]  /*25c0*/  LOP3.LUT R13, R5.reuse, 0x80000000, R2, 0xb8, !PT ;  /* 0x80000000050d7812 */ /* 0x040fe200078eb802 */
[----:B------:R2:W-:Y:S01]  /*25d0*/  @P0 STL.U8 [R1+0x8], R8 ;  /* 0x0000080801000387 */ /* 0x0005e20000100000 */
[----:B------:R-:W-:Y:S01]  /*25e0*/  LOP3.LUT R15, R5, 0x80000000, R0, 0xb8, !PT ;  /* 0x80000000050f7812 */ /* 0x000fe200078eb800 */
[----:B------:R-:W-:Y:S01]  /*25f0*/  HADD2.F32 R4, -RZ, R4.H1_H1 ;  /* 0x30000004ff047230 */ /* 0x000fe20000004100 */
[----:B------:R-:W-:Y:S02]  /*2600*/  @!P0 PRMT R14, R12, 0x7604, R7 ;  /* 0x000076040c0e8816 */ /* 0x000fe40000000007 */
[----:B--2---:R-:W-:Y:S01]  /*2610*/  @P0 LOP3.LUT R8, R7, 0xf, RZ, 0xc0, !PT ;  /* 0x0000000f07080812 */ /* 0x004fe200078ec0ff */
[----:B------:R-:W-:Y:S01]  /*2620*/  FADD.RZ R7, R2, R13 ;  /* 0x0000000d02077221 */ /* 0x000fe2000000c000 */
[----:B------:R-:W-:Y:S01]  /*2630*/  FADD.RZ R13, R0, R15 ;  /* 0x0000000f000d7221 */ /* 0x000fe2000000c000 */
[----:B0-----:R-:W-:Y:S01]  /*2640*/  VIMNMX R2, PT, PT, R19, R18, PT ;  /* 0x0000001213027248 */ /* 0x001fe20003fe0100 */
[----:B------:R-:W-:Y:S01]  /*2650*/  FMUL R0, R4, R16 ;  /* 0x0000001004007220 */ /* 0x000fe20000400000 */
[----:B------:R-:W-:Y:S01]  /*2660*/  @P0 LEA R8, R12, R8, 0x4 ;  /* 0x000000080c080211 */ /* 0x000fe200078e20ff */
[----:B------:R-:W-:Y:S01]  /*2670*/  HADD2.F32 R12, -RZ, R6.H0_H0 ;  /* 0x20000006ff0c7230 */ /* 0x000fe20000004100 */
[----:B-1----:R-:W-:-:S02]  /*2680*/  VIMNMX R4, PT, PT, R27, R18, PT ;  /* 0x000000121b047248 */ /* 0x002fc40003fe0100 */
[-C--:B------:R-:W-:Y:S02]  /*2690*/  VIMNMX R2, PT, PT, R2, R17.reuse, !PT ;  /* 0x0000001102027248 */ /* 0x080fe40007fe0100 */
[----:B------:R-:W-:Y:S01]  /*26a0*/  LOP3.LUT R19, R5, 0x80000000, R0, 0xb8, !PT ;  /* 0x8000000005137812 */ /* 0x000fe200078eb800 */
[----:B------:R-:W-:Y:S01]  /*26b0*/  FMUL R12, R12, R16 ;  /* 0x000000100c0c7220 */ /* 0x000fe20000400000 */
[----:B------:R-:W-:Y:S01]  /*26c0*/  VIMNMX R27, PT, PT, R4, R17, !PT ;  /* 0x00000011041b7248 */ /* 0x000fe20007fe0100 */
[----:B------:R-:W0:Y:S01]  /*26d0*/  F2I.TRUNC.NTZ R11, R11 ;  /* 0x0000000b000b7305 */ /* 0x000e22000020f100 */
[----:B------:R-:W-:Y:S01]  /*26e0*/  @P0 LOP3.LUT R4, R2, 0xf, RZ, 0xc0, !PT ;  /* 0x0000000f02040812 */ /* 0x000fe200078ec0ff */
[----:B------:R-:W-:Y:S01]  /*26f0*/  HADD2.F32 R15, -RZ, R6.H1_H1 ;  /* 0x30000006ff0f7230 */ /* 0x000fe20000004100 */
[----:B------:R1:W-:Y:S01]  /*2700*/  @!P0 STL.U16 [R1+0x12], R14 ;  /* 0x0000120e01008387 */ /* 0x0003e20000100400 */
[----:B------:R-:W-:-:S04]  /*2710*/  @!P0 PRMT R6, R27, 0x7604, R2 ;  /* 0x000076041b068816 */ /* 0x000fc80000000002 */
[----:B------:R-:W2:Y:S01]  /*2720*/  F2I.TRUNC.NTZ R9, R9 ;  /* 0x0000000900097305 */ /* 0x000ea2000020f100 */
[----:B------:R-:W-:Y:S02]  /*2730*/  @P0 IMAD R2, R27, 0x10, R4 ;  /* 0x000000101b020824 */ /* 0x000fe400078e0204 */
[----:B------:R-:W-:Y:S01]  /*2740*/  FMUL R16, R15, R16 ;  /* 0x000000100f107220 */ /* 0x000fe20000400000 */
[----:B-1----:R-:W-:Y:S01]  /*2750*/  FADD.RZ R14, R0, R19 ;  /* 0x00000013000e7221 */ /* 0x002fe2000000c000 */
[----:B------:R-:W-:Y:S02]  /*2760*/  LOP3.LUT R19, R5, 0x80000000, R12, 0xb8, !PT ;  /* 0x8000000005137812 */ /* 0x000fe400078eb80c */
[----:B------:R-:W-:Y:S01]  /*2770*/  VIMNMX R4, PT, PT, R29, R18, PT ;  /* 0x000000121d047248 */ /* 0x000fe20003fe0100 */
[----:B------:R-:W1:Y:S01]  /*2780*/  F2I.TRUNC.NTZ R10, R10 ;  /* 0x0000000a000a7305 */ /* 0x000e62000020f100 */
[----:B------:R3:W-:Y:S07]  /*2790*/  @P0 STL.U8 [R1+0x9], R8 ;  /* 0x0000090801000387 */ /* 0x0007ee0000100000 */
[----:B------:R-:W-:Y:S01]  /*27a0*/  F2I.TRUNC.NTZ R7, R7 ;  /* 0x0000000700077305 */ /* 0x000fe2000020f100 */
[----:B---3--:R-:W-:Y:S01]  /*27b0*/  FADD.RZ R8, R12, R19 ;  /* 0x000000130c087221 */ /* 0x008fe2000000c000 */
[----:B------:R-:W-:-:S02]  /*27c0*/  VIMNMX R19, PT, PT, R4, R17, !PT ;  /* 0x0000001104137248 */ /* 0x000fc40007fe0100 */
[----:B------:R-:W-:-:S04]  /*27d0*/  LOP3.LUT R4, R5, 0x80000000, R16, 0xb8, !PT ;  /* 0x8000000005047812 */ /* 0x000fc800078eb810 */
[----:B------:R-:W3:Y:S01]  /*27e0*/  F2I.TRUNC.NTZ R3, R3 ;  /* 0x0000000300037305 */ /* 0x000ee2000020f100 */
[-C--:B0-----:R-:W-:Y:S01]  /*27f0*/  VIMNMX R0, PT, PT, R11, R18.reuse, PT ;  /* 0x000000120b007248 */ /* 0x081fe20003fe0100 */
[----:B------:R-:W-:Y:S01]  /*2800*/  FADD.RZ R11, R16, R4 ;  /* 0x00000004100b7221 */ /* 0x000fe2000000c000 */
[----:B--2---:R-:W-:-:S05]  /*2810*/  VIMNMX R4, PT, PT, R9, R18, PT ;  /* 0x0000001209047248 */ /* 0x004fca0003fe0100 */
[----:B------:R-:W0:Y:S01]  /*2820*/  F2I.TRUNC.NTZ R13, R13 ;  /* 0x0000000d000d7305 */ /* 0x000e22000020f100 */
[----:B------:R-:W-:-:S07]  /*2830*/  VIMNMX R12, PT, PT, R0, R17, !PT ;  /* 0x00000011000c7248 */ /* 0x000fce0007fe0100 */
[----:B------:R-:W2:Y:S01]  /*2840*/  F2I.TRUNC.NTZ R5, R8 ;  /* 0x0000000800057305 */ /* 0x000ea2000020f100 */
[----:B-1----:R-:W-:Y:S01]  /*2850*/  VIMNMX R10, PT, PT, R10, R18, PT ;  /* 0x000000120a0a7248 */ /* 0x002fe20003fe0100 */
[----:B------:R3:W-:Y:S01]  /*2860*/  @!P0 STL.U16 [R1+0x14], R6 ;  /* 0x0000140601008387 */ /* 0x0007e20000100400 */
[----:B------:R-:W-:-:S05]  /*2870*/  @P0 LOP3.LUT R0, R12, 0xf, RZ, 0xc0, !PT ;  /* 0x0000000f0c000812 */ /* 0x000fca00078ec0ff */
[----:B------:R1:W4:Y:S01]  /*2880*/  F2I.TRUNC.NTZ R15, R14 ;  /* 0x0000000e000f7305 */ /* 0x000322000020f100 */
[----:B------:R-:W-:Y:S02]  /*2890*/  @!P0 PRMT R12, R19, 0x7604, R12 ;  /* 0x00007604130c8816 */ /* 0x000fe4000000000c */
[----:B---3--:R-:W-:-:S05]  /*28a0*/  VIMNMX R6, PT, PT, R3, R18, PT ;  /* 0x0000001203067248 */ /* 0x008fca0003fe0100 */
[----:B------:R-:W3:Y:S01]  /*28b0*/  F2I.TRUNC.NTZ R9, R11 ;  /* 0x0000000b00097305 */ /* 0x000ee2000020f100 */
[-C--:B-1----:R-:W-:Y:S02]  /*28c0*/  VIMNMX R14, PT, PT, R4, R17.reuse, !PT ;  /* 0x00000011040e7248 */ /* 0x082fe40007fe0100 */
[----:B------:R-:W-:Y:S01]  /*28d0*/  VIMNMX R4, PT, PT, R7, R18, PT ;  /* 0x0000001207047248 */ /* 0x000fe20003fe0100 */
[----:B------:R1:W-:Y:S01]  /*28e0*/  @P0 STL.U8 [R1+0xa], R2 ;  /* 0x00000a0201000387 */ /* 0x0003e20000100000 */
[-C--:B------:R-:W-:Y:S02]  /*28f0*/  VIMNMX R10, PT, PT, R10, R17.reuse, !PT ;  /* 0x000000110a0a7248 */ /* 0x080fe40007fe0100 */
[-C--:B------:R-:W-:Y:S01]  /*2900*/  VIMNMX R7, PT, PT, R4, R17.reuse, !PT ;  /* 0x0000001104077248 */ /* 0x080fe20007fe0100 */
[----:B------:R5:W-:Y:S01]  /*2910*/  @!P0 STL.U16 [R1+0x16], R12 ;  /* 0x0000160c01008387 */ /* 0x000be20000100400 */
[----:B------:R-:W-:Y:S02]  /*2920*/  VIMNMX R3, PT, PT, R6, R17, !PT ;  /* 0x0000001106037248 */ /* 0x000fe40007fe0100 */
[----:B------:R-:W-:-:S02]  /*2930*/  @P0 LOP3.LUT R4, R10, 0xf, RZ, 0xc0, !PT ;  /* 0x0000000f0a040812 */ /* 0x000fc400078ec0ff */
[----:B-1----:R-:W-:Y:S02]  /*2940*/  @P0 LOP3.LUT R2, R14, 0xf, RZ, 0xc0, !PT ;  /* 0x0000000f0e020812 */ /* 0x002fe400078ec0ff */
[-C--:B0-----:R-:W-:Y:S02]  /*2950*/  VIMNMX R6, PT, PT, R13, R18.reuse, PT ;  /* 0x000000120d067248 */ /* 0x081fe40003fe0100 */
[----:B-----5:R-:W-:Y:S02]  /*2960*/  @!P0 PRMT R12, R7, 0x7604, R10 ;  /* 0x00007604070c8816 */ /* 0x020fe4000000000a */
[-C--:B--2---:R-:W-:Y:S01]  /*2970*/  VIMNMX R10, PT, PT, R5, R18.reuse, PT ;  /* 0x00000012050a7248 */ /* 0x084fe20003fe0100 */
[----:B------:R-:W-:Y:S01]  /*2980*/  @P0 IMAD R0, R19, 0x10, R0 ;  /* 0x0000001013000824 */ /* 0x000fe200078e0200 */
[-C--:B----4-:R-:W-:Y:S01]  /*2990*/  VIMNMX R8, PT, PT, R15, R18.reuse, PT ;  /* 0x000000120f087248 */ /* 0x090fe20003fe0100 */
[----:B------:R-:W-:Y:S01]  /*29a0*/  @P0 IMAD R2, R3, 0x10, R2 ;  /* 0x0000001003020824 */ /* 0x000fe200078e0202 */
[----:B---3--:R-:W-:-:S02]  /*29b0*/  VIMNMX R18, PT, PT, R9, R18, PT ;  /* 0x0000001209127248 */ /* 0x008fc40003fe0100 */
[-C--:B------:R-:W-:Y:S02]  /*29c0*/  VIMNMX R6, PT, PT, R6, R17.reuse, !PT ;  /* 0x0000001106067248 */ /* 0x080fe40007fe0100 */
[-C--:B------:R-:W-:Y:S01]  /*29d0*/  VIMNMX R10, PT, PT, R10, R17.reuse, !PT ;  /* 0x000000110a0a7248 */ /* 0x080fe20007fe0100 */
[----:B------:R0:W-:Y:S01]  /*29e0*/  @P0 STL.U8 [R1+0xb], R0 ;  /* 0x00000b0001000387 */ /* 0x0001e20000100000 */
[----:B------:R-:W-:Y:S02]  /*29f0*/  @!P0 PRMT R14, R3, 0x7604, R14 ;  /* 0x00007604030e8816 */ /* 0x000fe4000000000e */
[-C--:B------:R-:W-:Y:S01]  /*2a00*/  VIMNMX R3, PT, PT, R8, R17.reuse, !PT ;  /* 0x0000001108037248 */ /* 0x080fe20007fe0100 */
[----:B------:R1:W-:Y:S01]  /*2a10*/  @P0 STL.U8 [R1+0xc], R2 ;  /* 0x00000c0201000387 */ /* 0x0003e20000100000 */
[----:B------:R-:W-:Y:S02]  /*2a20*/  VIMNMX R17, PT, PT, R18, R17, !PT ;  /* 0x0000001112117248 */ /* 0x000fe40007fe0100 */
[----:B0-----:R-:W-:-:S02]  /*2a30*/  @P0 LOP3.LUT R0, R6, 0xf, RZ, 0xc0, !PT ;  /* 0x0000000f06000812 */ /* 0x001fc400078ec0ff */
[----:B-1----:R-:W-:-:S03]  /*2a40*/  @P0 LOP3.LUT R2, R10, 0xf, RZ, 0xc0, !PT ;  /* 0x0000000f0a020812 */ /* 0x002fc600078ec0ff */
[----:B------:R-:W-:Y:S01]  /*2a50*/  @P0 IMAD R0, R3, 0x10, R0 ;  /* 0x0000001003000824 */ /* 0x000fe200078e0200 */
[----:B------:R-:W-:Y:S02]  /*2a60*/  @P0 LEA R4, R7, R4, 0x4 ;  /* 0x0000000407040211 */ /* 0x000fe400078e20ff */
[----:B------:R-:W-:Y:S01]  /*2a70*/  @!P0 PRMT R6, R3, 0x7604, R6 ;  /* 0x0000760403068816 */ /* 0x000fe20000000006 */
[C---:B------:R-:W-:Y:S01]  /*2a80*/  @P0 IMAD R2, R17.reuse, 0x10, R2 ;  /* 0x0000001011020824 */ /* 0x040fe200078e0202 */
[----:B------:R-:W-:Y:S01]  /*2a90*/  @!P0 PRMT R8, R17, 0x7604, R10 ;  /* 0x0000760411088816 */ /* 0x000fe2000000000a */
[----:B------:R0:W-:Y:S04]  /*2aa0*/  @!P0 STL.U16 [R1+0x10], R24 ;  /* 0x0000101801008387 */ /* 0x0001e80000100400 */
[----:B------:R0:W-:Y:S04]  /*2ab0*/  @!P0 STL.U16 [R1+0x18], R14 ;  /* 0x0000180e01008387 */ /* 0x0001e80000100400 */
[----:B------:R0:W-:Y:S04]  /*2ac0*/  @!P0 STL.U16 [R1+0x1a], R12 ;  /* 0x00001a0c01008387 */ /* 0x0001e80000100400 */
[----:B------:R0:W-:Y:S04]  /*2ad0*/  @P0 STL.U8 [R1+0xd], R4 ;  /* 0x00000d0401000387 */ /* 0x0001e80000100000 */
[----:B------:R0:W-:Y:S04]  /*2ae0*/  @!P0 STL.U16 [R1+0x1c], R6 ;  /* 0x00001c0601008387 */ /* 0x0001e80000100400 */
[----:B------:R0:W-:Y:S04]  /*2af0*/  @P0 STL.U8 [R1+0xe], R0 ;  /* 0x00000e0001000387 */ /* 0x0001e80000100000 */
[----:B------:R0:W-:Y:S04]  /*2b00*/  @!P0 STL.U16 [R1+0x1e], R8 ;  /* 0x00001e0801008387 */ /* 0x0001e80000100400 */
[----:B------:R0:W-:Y:S01]  /*2b10*/  @P0 STL.U8 [R1+0xf], R2 ;  /* 0x00000f0201000387 */ /* 0x0001e20000100000 */
[----:B------:R-:W-:-:S13]  /*2b20*/  ISETP.NE.AND P1, PT, R20, 0x1f, PT ;  /* 0x0000001f1400780c */ /* 0x000fda0003f25270 */
[----:B0-----:R-:W-:Y:S05]  /*2b30*/  @P1 BRA `(.L_x_21) ;  /* 0x0000000000281947 */ /* 0x001fea0003800000 */
[----:B------:R-:W2:Y:S01]  /*2b40*/  LDL.128 R8, [R1] ;  /* 0x0000000001087983 */ /* 0x000ea20000100c00 */
[----:B------:R-:W0:Y:S03]  /*2b50*/  LDC.64 R2, c[0x0][0x3a0] ;  /* 0x0000e800ff027b82 */ /* 0x000e260000000a00 */
[----:B------:R-:W3:Y:S01]  /*2b60*/  LDL.128 R4, [R1+0x10] ;  /* 0x0000100001047983 */ /* 0x000ee20000100c00 */
[----:B------:R-:W-:Y:S02]  /*2b70*/  SHF.L.U32 R22, R22, 0x1, RZ ;  /* 0x0000000116167819 */ /* 0x000fe400000006ff */
[----:B0-----:R-:W-:-:S05]  /*2b80*/  LEA R2, P0, R25, R2, 0x7 ;  /* 0x0000000219027211 */ /* 0x001fca00078038ff */
[----:B------:R-:W-:Y:S02]  /*2b90*/  IMAD.X R3, RZ, RZ, R3, P0 ;  /* 0x000000ffff037224 */ /* 0x000fe400000e0603 */
[----:B------:R-:W-:-:S05]  /*2ba0*/  IMAD.WIDE.U32 R22, R22, 0x10, R2 ;  /* 0x0000001016167825 */ /* 0x000fca00078e0002 */
[----:B--2---:R-:W-:Y:S04]  /*2bb0*/  STG.E.128 desc[UR6][R22.64], R8 ;  /* 0x0000000816007986 */ /* 0x004fe8000c101d06 */
[----:B---3--:R-:W-:Y:S01]  /*2bc0*/  STG.E.128 desc[UR6][R22.64+0x10], R4 ;  /* 0x0000100416007986 */ /* 0x008fe2000c101d06 */
[----:B------:R-:W-:Y:S05]  /*2bd0*/  EXIT ;  /* 0x000000000000794d */ /* 0x000fea0003800000 */
.L_x_21:
[----:B------:R-:W2:Y:S01]  /*2be0*/  LDL.128 R4, [R1] ;  /* 0x0000000001047983 */ /* 0x000ea20000100c00 */
[----:B------:R-:W0:Y:S01]  /*2bf0*/  LDC.64 R2, c[0x0][0x3a8] ;  /* 0x0000ea00ff027b82 */ /* 0x000e220000000a00 */
[----:B------:R-:W-:Y:S02]  /*2c00*/  IMAD R25, R25, 0x7c0, RZ ;  /* 0x000007c019197824 */ /* 0x000fe400078e02ff */
[----:B------:R-:W-:-:S03]  /*2c10*/  IMAD R20, R20, 0x4, R22 ;  /* 0x0000000414147824 */ /* 0x000fc600078e0216 */
[----:B0-----:R-:W-:-:S05]  /*2c20*/  IADD3 R2, P0, PT, R25, R2, RZ ;  /* 0x0000000219027210 */ /* 0x001fca0007f1e0ff */
[----:B------:R-:W-:Y:S02]  /*2c30*/  IMAD.X R3, RZ, RZ, R3, P0 ;  /* 0x000000ffff037224 */ /* 0x000fe400000e0603 */
[----:B------:R-:W-:-:S05]  /*2c40*/  IMAD.WIDE.U32 R20, R20, 0x10, R2 ;  /* 0x0000001014147825 */ /* 0x000fca00078e0002 */
[----:B--2---:R-:W-:Y:S01]  /*2c50*/  STG.E.128 desc[UR6][R20.64], R4 ;  /* 0x0000000414007986 */ /* 0x004fe2000c101d06 */
[----:B------:R-:W-:Y:S05]  /*2c60*/  EXIT ;  /* 0x000000000000794d */ /* 0x000fea0003800000 */
.L_x_5:
[----:B------:R-:W-:Y:S02]  /*2c70*/  HFMA2 R11, -RZ, RZ, 0, 9.5367431640625e-07 ;  /* 0x00000010ff0b7431 */ /* 0x000fe400000001ff */
[----:B------:R-:W-:Y:S02]  /*2c80*/  IMAD.MOV.U32 R12, RZ, RZ, 0x1f ;  /* 0x0000001fff0c7424 */ /* 0x000fe400078e00ff */
[----:B------:R-:W-:-:S07]  /*2c90*/  IMAD.MOV.U32 R10, RZ, RZ, -0x1 ;  /* 0xffffffffff0a7424 */ /* 0x000fce00078e00ff */
[----:B0-----:R-:W-:Y:S05]  /*2ca0*/  WARPSYNC.COLLECTIVE R10, `(.L_x_22) ;  /* 0x000000000a087348 */ /* 0x001fea0003c00000 */
[----:B------:R1:W2:Y:S02]  /*2cb0*/  SHFL.DOWN P0, R8, R3, R11, R12 ;  /* 0x0800000b03087389 */ /* 0x0002a4000000000c */
[----:B012---:R-:W-:Y:S05]  /*2cc0*/  ENDCOLLECTIVE ;  /* 0x000000000000791b */ /* 0x007fea0003800000 */
.L_x_22:
[----:B------:R-:W-:Y:S01]  /*2cd0*/  IMAD.MOV.U32 R11, RZ, RZ, 0x8 ;  /* 0x00000008ff0b7424 */ /* 0x000fe200078e00ff */
[----:B------:R-:W-:-:S05]  /*2ce0*/  MOV R4, R8 ;  /* 0x0000000800047202 */ /* 0x000fca0000000f00 */
[----:B------:R-:W-:-:S04]  /*2cf0*/  FADD R4, R4, R3 ;  /* 0x0000000304047221 */ /* 0x000fc80000000000 */
[----:B------:R-:W-:-:S07]  /*2d00*/  IMAD.MOV.U32 R3, RZ, RZ, R4 ;  /* 0x000000ffff037224 */ /* 0x000fce00078e0004 */
[----:B------:R-:W-:Y:S05]  /*2d10*/  WARPSYNC.COLLECTIVE R10, `(.L_x_23) ;  /* 0x000000000a087348 */ /* 0x000fea0003c00000 */
[----:B------:R0:W1:Y:S02]  /*2d20*/  SHFL.DOWN P0, R8, R3, R11, R12 ;  /* 0x0800000b03087389 */ /* 0x000064000000000c */
[----:B01----:R-:W-:Y:S05]  /*2d30*/  ENDCOLLECTIVE ;  /* 0x000000000000791b */ /* 0x003fea0003800000 */
.L_x_23:
[----:B------:R-:W-:Y:S01]  /*2d40*/  IMAD.MOV.U32 R11, RZ, RZ, 0x4 ;  /* 0x00000004ff0b7424 */ /* 0x000fe200078e00ff */
[----:B------:R-:W-:-:S05]  /*2d50*/  MOV R7, R8 ;  /* 0x0000000800077202 */ /* 0x000fca0000000f00 */
[----:B------:R-:W-:-:S04]  /*2d60*/  FADD R7, R4, R7 ;  /* 0x0000000704077221 */ /* 0x000fc80000000000 */
[----:B------:R-:W-:-:S07]  /*2d70*/  IMAD.MOV.U32 R3, RZ, RZ, R7 ;  /* 0x000000ffff037224 */ /* 0x000fce00078e0007 */
[----:B------:R-:W-:Y:S05]  /*2d80*/  WARPSYNC.COLLECTIVE R10, `(.L_x_24) ;  /* 0x000000000a087348 */ /* 0x000fea0003c00000 */
[----:B------:R0:W1:Y:S02]  /*2d90*/  SHFL.DOWN P0, R8, R3, R11, R12 ;  /* 0x0800000b03087389 */ /* 0x000064000000000c */
[----:B01----:R-:W-:Y:S05]  /*2da0*/  ENDCOLLECTIVE ;  /* 0x000000000000791b */ /* 0x003fea0003800000 */
.L_x_24:
[----:B------:R-:W-:Y:S01]  /*2db0*/  IMAD.MOV.U32 R11, RZ, RZ, 0x2 ;  /* 0x00000002ff0b7424 */ /* 0x000fe200078e00ff */
[----:B------:R-:W-:-:S05]  /*2dc0*/  MOV R6, R8 ;  /* 0x0000000800067202 */ /* 0x000fca0000000f00 */
[----:B------:R-:W-:-:S04]  /*2dd0*/  FADD R6, R7, R6 ;  /* 0x0000000607067221 */ /* 0x000fc80000000000 */
[----:B------:R-:W-:-:S07]  /*2de0*/  IMAD.MOV.U32 R3, RZ, RZ, R6 ;  /* 0x000000ffff037224 */ /* 0x000fce00078e0006 */
[----:B------:R-:W-:Y:S05]  /*2df0*/  WARPSYNC.COLLECTIVE R10, `(.L_x_25) ;  /* 0x000000000a087348 */ /* 0x000fea0003c00000 */
[----:B------:R0:W1:Y:S02]  /*2e00*/  SHFL.DOWN P0, R8, R3, R11, R12 ;  /* 0x0800000b03087389 */ /* 0x000064000000000c */
[----:B01----:R-:W-:Y:S05]  /*2e10*/  ENDCOLLECTIVE ;  /* 0x000000000000791b */ /* 0x003fea0003800000 */
.L_x_25:
[----:B------:R-:W-:Y:S01]  /*2e20*/  IMAD.MOV.U32 R11, RZ, RZ, 0x1 ;  /* 0x00000001ff0b7424 */ /* 0x000fe200078e00ff */
[----:B------:R-:W-:-:S05]  /*2e30*/  MOV R9, R8 ;  /* 0x0000000800097202 */ /* 0x000fca0000000f00 */
[----:B------:R-:W-:-:S04]  /*2e40*/  FADD R9, R6, R9 ;  /* 0x0000000906097221 */ /* 0x000fc80000000000 */
[----:B------:R-:W-:-:S07]  /*2e50*/  IMAD.MOV.U32 R3, RZ, RZ, R9 ;  /* 0x000000ffff037224 */ /* 0x000fce00078e0009 */
[----:B------:R-:W-:Y:S05]  /*2e60*/  WARPSYNC.COLLECTIVE R10, `(.L_x_26) ;  /* 0x000000000a087348 */ /* 0x000fea0003c00000 */
[----:B------:R0:W1:Y:S02]  /*2e70*/  SHFL.DOWN P0, R8, R3, R11, R12 ;  /* 0x0800000b03087389 */ /* 0x000064000000000c */
[----:B01----:R-:W-:Y:S05]  /*2e80*/  ENDCOLLECTIVE ;  /* 0x000000000000791b */ /* 0x003fea0003800000 */
.L_x_26:
[----:B------:R-:W-:Y:S05]  /*2e90*/  BRA `(.L_x_27) ;  /* 0xffffffd8003c7947 */ /* 0x000fea000383ffff */
        .weak           $__internal_0_$__cuda_sm20_rcp_rn_f32_slowpath
        .type           $__internal_0_$__cuda_sm20_rcp_rn_f32_slowpath,@function
        .size           $__internal_0_$__cuda_sm20_rcp_rn_f32_slowpath,($__internal_1_$__cuda_sm3x_div_rn_noftz_f32_slowpath - $__internal_0_$__cuda_sm20_rcp_rn_f32_slowpath)
$__internal_0_$__cuda_sm20_rcp_rn_f32_slowpath:
[----:B------:R-:W-:Y:S01]  /*2ea0*/  SHF.L.U32 R2, R0, 0x1, RZ ;  /* 0x0000000100027819 */ /* 0x000fe200000006ff */
[----:B------:R-:W-:Y:S03]  /*2eb0*/  BSSY.RECONVERGENT B1, `(.L_x_28) ;  /* 0x0000030000017945 */ /* 0x000fe60003800200 */
[----:B------:R-:W-:-:S04]  /*2ec0*/  SHF.R.U32.HI R7, RZ, 0x18, R2 ;  /* 0x00000018ff077819 */ /* 0x000fc80000011602 */
[----:B------:R-:W-:-:S13]  /*2ed0*/  ISETP.NE.U32.AND P0, PT, R7, RZ, PT ;  /* 0x000000ff0700720c */ /* 0x000fda0003f05070 */
[----:B------:R-:W-:Y:S05]  /*2ee0*/  @P0 BRA `(.L_x_29) ;  /* 0x0000000000280947 */ /* 0x000fea0003800000 */
[----:B------:R-:W-:-:S05]  /*2ef0*/  IMAD.SHL.U32 R2, R0, 0x2, RZ ;  /* 0x0000000200027824 */ /* 0x000fca00078e00ff */
[----:B------:R-:W-:-:S13]  /*2f00*/  ISETP.NE.AND P0, PT, R2, RZ, PT ;  /* 0x000000ff0200720c */ /* 0x000fda0003f05270 */
[----:B------:R-:W-:Y:S01]  /*2f10*/  @P0 FFMA R5, R0, 1.84467440737095516160e+19, RZ ;  /* 0x5f80000000050823 */ /* 0x000fe200000000ff */
[----:B------:R-:W-:Y:S08]  /*2f20*/  @!P0 MUFU.RCP R3, R0 ;  /* 0x0000000000038308 */ /* 0x000ff00000001000 */
[----:B------:R-:W0:Y:S02]  /*2f30*/  @P0 MUFU.RCP R2, R5 ;  /* 0x0000000500020308 */ /* 0x000e240000001000 */
[----:B0-----:R-:W-:-:S04]  /*2f40*/  @P0 FFMA R6, R5, R2, -1 ;  /* 0xbf80000005060423 */ /* 0x001fc80000000002 */
[----:B------:R-:W-:-:S04]  /*2f50*/  @P0 FADD.FTZ R7, -R6, -RZ ;  /* 0x800000ff06070221 */ /* 0x000fc80000010100 */
[----:B------:R-:W-:-:S04]  /*2f60*/  @P0 FFMA R2, R2, R7, R2 ;  /* 0x0000000702020223 */ /* 0x000fc80000000002 */
[----:B------:R-:W-:Y:S01]  /*2f70*/  @P0 FFMA R3, R2, 1.84467440737095516160e+19, RZ ;  /* 0x5f80000002030823 */ /* 0x000fe200000000ff */
[----:B------:R-:W-:Y:S06]  /*2f80*/  BRA `(.L_x_30) ;  /* 0x0000000000887947 */ /* 0x000fec0003800000 */
.L_x_29:
[----:B------:R-:W-:-:S05]  /*2f90*/  VIADD R9, R7, 0xffffff03 ;  /* 0xffffff0307097836 */ /* 0x000fca0000000000 */
[----:B------:R-:W-:-:S13]  /*2fa0*/  ISETP.GT.U32.AND P0, PT, R9, 0x1, PT ;  /* 0x000000010900780c */ /* 0x000fda0003f04070 */
[----:B------:R-:W-:Y:S05]  /*2fb0*/  @P0 BRA `(.L_x_31) ;  /* 0x0000000000780947 */ /* 0x000fea0003800000 */
[----:B------:R-:W-:Y:S01]  /*2fc0*/  LOP3.LUT R2, R0, 0x7fffff, RZ, 0xc0, !PT ;  /* 0x007fffff00027812 */ /* 0x000fe200078ec0ff */
[----:B------:R-:W-:-:S03]  /*2fd0*/  HFMA2 R8, -RZ, RZ, 0, 1.78813934326171875e-07 ;  /* 0x00000003ff087431 */ /* 0x000fc600000001ff */
[----:B------:R-:W-:-:S04]  /*2fe0*/  LOP3.LUT R2, R2, 0x3f800000, RZ, 0xfc, !PT ;  /* 0x3f80000002027812 */ /* 0x000fc800078efcff */
[----:B------:R-:W0:Y:S01]  /*2ff0*/  MUFU.RCP R3, R2 ;  /* 0x0000000200037308 */ /* 0x000e220000001000 */
[----:B------:R-:W-:Y:S01]  /*3000*/  SHF.L.U32 R8, R8, R9, RZ ;  /* 0x0000000908087219 */ /* 0x000fe200000006ff */
[----:B0-----:R-:W-:-:S04]  /*3010*/  FFMA R5, R2, R3, -1 ;  /* 0xbf80000002057423 */ /* 0x001fc80000000003 */
[----:B------:R-:W-:-:S04]  /*3020*/  FADD.FTZ R6, -R5, -RZ ;  /* 0x800000ff05067221 */ /* 0x000fc80000010100 */
[CCC-:B------:R-:W-:Y:S01]  /*3030*/  FFMA.RM R5, R3.reuse, R6.reuse, R3.reuse ;  /* 0x0000000603057223 */ /* 0x1c0fe20000004003 */
[----:B------:R-:W-:-:S04]  /*3040*/  FFMA.RP R6, R3, R6, R3 ;  /* 0x0000000603067223 */ /* 0x000fc80000008003 */
[C---:B------:R-:W-:Y:S02]  /*3050*/  LOP3.LUT R3, R5.reuse, 0x7fffff, RZ, 0xc0, !PT ;  /* 0x007fffff05037812 */ /* 0x040fe400078ec0ff */
[----:B------:R-:W-:Y:S02]  /*3060*/  FSETP.NEU.FTZ.AND P0, PT, R5, R6, PT ;  /* 0x000000060500720b */ /* 0x000fe40003f1d000 */
[----:B------:R-:W-:Y:S02]  /*3070*/  LOP3.LUT R3, R3, 0x800000, RZ, 0xfc, !PT ;  /* 0x0080000003037812 */ /* 0x000fe400078efcff */
[----:B------:R-:W-:Y:S02]  /*3080*/  SEL R5, RZ, 0xffffffff, !P0 ;  /* 0xffffffffff057807 */ /* 0x000fe40004000000 */
[----:B------:R-:W-:-:S03]  /*3090*/  LOP3.LUT R8, R8, R3, RZ, 0xc0, !PT ;  /* 0x0000000308087212 */ /* 0x000fc600078ec0ff */
[----:B------:R-:W-:Y:S01]  /*30a0*/  IMAD.MOV R2, RZ, RZ, -R5 ;  /* 0x000000ffff027224 */ /* 0x000fe200078e0a05 */
[----:B------:R-:W-:-:S04]  /*30b0*/  SHF.R.U32.HI R8, RZ, R9, R8 ;  /* 0x00000009ff087219 */ /* 0x000fc80000011608 */
[----:B------:R-:W-:Y:S02]  /*30c0*/  LOP3.LUT P1, RZ, R2, R9, R3, 0xf8, !PT ;  /* 0x0000000902ff7212 */ /* 0x000fe4000782f803 */
[C---:B------:R-:W-:Y:S02]  /*30d0*/  LOP3.LUT P0, RZ, R8.reuse, 0x1, RZ, 0xc0, !PT ;  /* 0x0000000108ff7812 */ /* 0x040fe4000780c0ff */
[----:B------:R-:W-:-:S04]  /*30e0*/  LOP3.LUT P2, RZ, R8, 0x2, RZ, 0xc0, !PT ;  /* 0x0000000208ff7812 */ /* 0x000fc8000784c0ff */
[----:B------:R-:W-:Y:S02]  /*30f0*/  PLOP3.LUT P0, PT, P0, P1, P2, 0xe0, 0x0 ;  /* 0x000000000000781c */ /* 0x000fe40000703c20 */
[----:B------:R-:W-:Y:S02]  /*3100*/  LOP3.LUT P1, RZ, R0, 0x7fffff, RZ, 0xc0, !PT ;  /* 0x007fffff00ff7812 */ /* 0x000fe4000782c0ff */
[----:B------:R-:W-:-:S05]  /*3110*/  SEL R2, RZ, 0x1, !P0 ;  /* 0x00000001ff027807 */ /* 0x000fca0004000000 */
[----:B------:R-:W-:-:S05]  /*3120*/  IMAD.MOV R2, RZ, RZ, -R2 ;  /* 0x000000ffff027224 */ /* 0x000fca00078e0a02 */
[----:B------:R-:W-:Y:S02]  /*3130*/  ISETP.GE.AND P0, PT, R2, RZ, PT ;  /* 0x000000ff0200720c */ /* 0x000fe40003f06270 */
[----:B------:R-:W-:-:S04]  /*3140*/  IADD3 R2, PT, PT, R7, -0xfc, RZ ;  /* 0xffffff0407027810 */ /* 0x000fc80007ffe0ff */
[----:B------:R-:W-:-:S07]  /*3150*/  SHF.R.U32.HI R3, RZ, R2, R3 ;  /* 0x00000002ff037219 */ /* 0x000fce0000011603 */
[----:B------:R-:W-:-:S04]  /*3160*/  @!P0 VIADD R3, R3, 0x1 ;  /* 0x0000000103038836 */ /* 0x000fc80000000000 */
[----:B------:R-:W-:-:S05]  /*3170*/  @!P1 IMAD.SHL.U32 R3, R3, 0x2, RZ ;  /* 0x0000000203039824 */ /* 0x000fca00078e00ff */
[----:B------:R-:W-:Y:S01]  /*3180*/  LOP3.LUT R3, R3, 0x80000000, R0, 0xf8, !PT ;  /* 0x8000000003037812 */ /* 0x000fe200078ef800 */
[----:B------:R-:W-:Y:S06]  /*3190*/  BRA `(.L_x_30) ;  /* 0x0000000000047947 */ /* 0x000fec0003800000 */
.L_x_31:
[----:B------:R0:W1:Y:S02]  /*31a0*/  MUFU.RCP R3, R0 ;  /* 0x0000000000037308 */ /* 0x0000640000001000 */
.L_x_30:
[----:B------:R-:W-:Y:S05]  /*31b0*/  BSYNC.RECONVERGENT B1 ;  /* 0x0000000000017941 */ /* 0x000fea0003800200 */
.L_x_28:
[----:B------:R-:W-:-:S04]  /*31c0*/  MOV R5, 0x0 ;  /* 0x0000000000057802 */ /* 0x000fc80000000f00 */
[----:B01----:R-:W-:Y:S05]  /*31d0*/  RET.REL.NODEC R4 `(_Z22rmsnorm_fp16_i4_kernelILi4ELi32ELi4096ELi128EEvP6__halfS1_fPsPaS3_S1_S1_i) ;  /* 0xffffffcc04887950 */ /* 0x003fea0003c3ffff */
        .weak           $__internal_1_$__cuda_sm3x_div_rn_noftz_f32_slowpath
        .type           $__internal_1_$__cuda_sm3x_div_rn_noftz_f32_slowpath,@function
        .size           $__internal_1_$__cuda_sm3x_div_rn_noftz_f32_slowpath,(.L_x_45 - $__internal_1_$__cuda_sm3x_div_rn_noftz_f32_slowpath)
$__internal_1_$__cuda_sm3x_div_rn_noftz_f32_slowpath:
[----:B------:R-:W-:Y:S01]  /*31e0*/  SHF.R.U32.HI R6, RZ, 0x17, R3 ;  /* 0x00000017ff067819 */ /* 0x000fe20000011603 */
[----:B------:R-:W-:Y:S01]  /*31f0*/  BSSY.RECONVERGENT B2, `(.L_x_32) ;  /* 0x0000062000027945 */ /* 0x000fe20003800200 */
[----:B------:R-:W-:Y:S02]  /*3200*/  SHF.R.U32.HI R4, RZ, 0x17, R0 ;  /* 0x00000017ff047819 */ /* 0x000fe40000011600 */
[----:B------:R-:W-:Y:S02]  /*3210*/  LOP3.LUT R6, R6, 0xff, RZ, 0xc0, !PT ;  /* 0x000000ff06067812 */ /* 0x000fe400078ec0ff */
[----:B------:R-:W-:-:S03]  /*3220*/  LOP3.LUT R10, R4, 0xff, RZ, 0xc0, !PT ;  /* 0x000000ff040a7812 */ /* 0x000fc600078ec0ff */
[----:B------:R-:W-:Y:S02]  /*3230*/  VIADD R8, R6, 0xffffffff ;  /* 0xffffffff06087836 */ /* 0x000fe40000000000 */
[----:B------:R-:W-:-:S03]  /*3240*/  VIADD R7, R10, 0xffffffff ;  /* 0xffffffff0a077836 */ /* 0x000fc60000000000 */
[----:B------:R-:W-:-:S04]  /*3250*/  ISETP.GT.U32.AND P0, PT, R8, 0xfd, PT ;  /* 0x000000fd0800780c */ /* 0x000fc80003f04070 */
[----:B------:R-:W-:-:S13]  /*3260*/  ISETP.GT.U32.OR P0, PT, R7, 0xfd, P0 ;  /* 0x000000fd0700780c */ /* 0x000fda0000704470 */
[----:B------:R-:W-:Y:S01]  /*3270*/  @!P0 MOV R4, RZ ;  /* 0x000000ff00048202 */ /* 0x000fe20000000f00 */
[----:B------:R-:W-:Y:S06]  /*3280*/  @!P0 BRA `(.L_x_33) ;  /* 0x00000000005c8947 */ /* 0x000fec0003800000 */
[----:B------:R-:W-:Y:S02]  /*3290*/  FSETP.GTU.FTZ.AND P0, PT, |R0|, +INF , PT ;  /* 0x7f8000000000780b */ /* 0x000fe40003f1c200 */
[----:B------:R-:W-:-:S04]  /*32a0*/  FSETP.GTU.FTZ.AND P1, PT, |R3|, +INF , PT ;  /* 0x7f8000000300780b */ /* 0x000fc80003f3c200 */
[----:B------:R-:W-:-:S13]  /*32b0*/  PLOP3.LUT P0, PT, P0, P1, PT, 0xf8, 0x8f ;  /* 0x00000000008f781c */ /* 0x000fda0000703f70 */
[----:B------:R-:W-:Y:S05]  /*32c0*/  @P0 BRA `(.L_x_34) ;  /* 0x00000004004c0947 */ /* 0x000fea0003800000 */
[----:B------:R-:W-:-:S13]  /*32d0*/  LOP3.LUT P0, RZ, R3, 0x7fffffff, R0, 0xc8, !PT ;  /* 0x7fffffff03ff7812 */ /* 0x000fda000780c800 */
[----:B------:R-:W-:Y:S05]  /*32e0*/  @!P0 BRA `(.L_x_35) ;  /* 0x00000004003c8947 */ /* 0x000fea0003800000 */
[C---:B------:R-:W-:Y:S02]  /*32f0*/  FSETP.NEU.FTZ.AND P2, PT, |R0|.reuse, +INF , PT ;  /* 0x7f8000000000780b */ /* 0x040fe40003f5d200 */
[----:B------:R-:W-:Y:S02]  /*3300*/  FSETP.NEU.FTZ.AND P1, PT, |R3|, +INF , PT ;  /* 0x7f8000000300780b */ /* 0x000fe40003f3d200 */
[----:B------:R-:W-:-:S11]  /*3310*/  FSETP.NEU.FTZ.AND P0, PT, |R0|, +INF , PT ;  /* 0x7f8000000000780b */ /* 0x000fd60003f1d200 */
[----:B------:R-:W-:Y:S05]  /*3320*/  @!P1 BRA !P2, `(.L_x_35) ;  /* 0x00000004002c9947 */ /* 0x000fea0005000000 */
[----:B------:R-:W-:-:S04]  /*3330*/  LOP3.LUT P2, RZ, R0, 0x7fffffff, RZ, 0xc0, !PT ;  /* 0x7fffffff00ff7812 */ /* 0x000fc8000784c0ff */
[----:B------:R-:W-:-:S13]  /*3340*/  PLOP3.LUT P1, PT, P1, P2, PT, 0x2f, 0xf2 ;  /* 0x0000000000f2781c */ /* 0x000fda0000f24577 */
[----:B------:R-:W-:Y:S05]  /*3350*/  @P1 BRA `(.L_x_36) ;  /* 0x0000000400181947 */ /* 0x000fea0003800000 */
[----:B------:R-:W-:-:S04]  /*3360*/  LOP3.LUT P1, RZ, R3, 0x7fffffff, RZ, 0xc0, !PT ;  /* 0x7fffffff03ff7812 */ /* 0x000fc8000782c0ff */
[----:B------:R-:W-:-:S13]  /*3370*/  PLOP3.LUT P0, PT, P0, P1, PT, 0x2f, 0xf2 ;  /* 0x0000000000f2781c */ /* 0x000fda0000702577 */
[----:B------:R-:W-:Y:S05]  /*3380*/  @P0 BRA `(.L_x_37) ;  /* 0x0000000400000947 */ /* 0x000fea0003800000 */
[----:B------:R-:W-:Y:S02]  /*3390*/  ISETP.GE.AND P0, PT, R7, RZ, PT ;  /* 0x000000ff0700720c */ /* 0x000fe40003f06270 */
[----:B------:R-:W-:-:S11]  /*33a0*/  ISETP.GE.AND P1, PT, R8, RZ, PT ;  /* 0x000000ff0800720c */ /* 0x000fd60003f26270 */
[----:B------:R-:W-:Y:S02]  /*33b0*/  @P0 IMAD.MOV.U32 R4, RZ, RZ, RZ ;  /* 0x000000ffff040224 */ /* 0x000fe400078e00ff */
[----:B------:R-:W-:Y:S01]  /*33c0*/  @!P0 FFMA R0, R0, 1.84467440737095516160e+19, RZ ;  /* 0x5f80000000008823 */ /* 0x000fe200000000ff */
[----:B------:R-:W-:Y:S02]  /*33d0*/  @!P0 IMAD.MOV.U32 R4, RZ, RZ, -0x40 ;  /* 0xffffffc0ff048424 */ /* 0x000fe400078e00ff */
[----:B------:R-:W-:-:S03]  /*33e0*/  @!P1 FFMA R3, R3, 1.84467440737095516160e+19, RZ ;  /* 0x5f80000003039823 */ /* 0x000fc600000000ff */
[----:B------:R-:W-:-:S07]  /*33f0*/  @!P1 IADD3 R4, PT, PT, R4, 0x40, RZ ;  /* 0x0000004004049810 */ /* 0x000fce0007ffe0ff */
.L_x_33:
[----:B------:R-:W-:Y:S01]  /*3400*/  LEA R8, R6, 0xc0800000, 0x17 ;  /* 0xc080000006087811 */ /* 0x000fe200078eb8ff */
[----:B------:R-:W-:Y:S04]  /*3410*/  BSSY.RECONVERGENT B3, `(.L_x_38) ;  /* 0x0000036000037945 */ /* 0x000fe80003800200 */
[----:B------:R-:W-:Y:S02]  /*3420*/  IMAD.IADD R8, R3, 0x1, -R8 ;  /* 0x0000000103087824 */ /* 0x000fe400078e0a08 */
[----:B------:R-:W-:Y:S02]  /*3430*/  VIADD R3, R10, 0xffffff81 ;  /* 0xffffff810a037836 */ /* 0x000fe40000000000 */
[----:B------:R-:W0:Y:S01]  /*3440*/  MUFU.RCP R7, R8 ;  /* 0x0000000800077308 */ /* 0x000e220000001000 */
[----:B------:R-:W-:Y:S01]  /*3450*/  FADD.FTZ R9, -R8, -RZ ;  /* 0x800000ff08097221 */ /* 0x000fe20000010100 */
[----:B------:R-:W-:-:S03]  /*3460*/  IMAD R0, R3, -0x800000, R0 ;  /* 0xff80000003007824 */ /* 0x000fc600078e0200 */
[----:B0-----:R-:W-:-:S04]  /*3470*/  FFMA R10, R7, R9, 1 ;  /* 0x3f800000070a7423 */ /* 0x001fc80000000009 */
[----:B------:R-:W-:-:S04]  /*3480*/  FFMA R12, R7, R10, R7 ;  /* 0x0000000a070c7223 */ /* 0x000fc80000000007 */
[----:B------:R-:W-:-:S04]  /*3490*/  FFMA R7, R0, R12, RZ ;  /* 0x0000000c00077223 */ /* 0x000fc800000000ff */
[----:B------:R-:W-:-:S04]  /*34a0*/  FFMA R10, R9, R7, R0 ;  /* 0x00000007090a7223 */ /* 0x000fc80000000000 */
[----:B------:R-:W-:Y:S01]  /*34b0*/  FFMA R11, R12, R10, R7 ;  /* 0x0000000a0c0b7223 */ /* 0x000fe20000000007 */
[----:B------:R-:W-:-:S03]  /*34c0*/  IADD3 R7, PT, PT, R3, 0x7f, -R6 ;  /* 0x0000007f03077810 */ /* 0x000fc60007ffe806 */
[----:B------:R-:W-:Y:S01]  /*34d0*/  FFMA R10, R9, R11, R0 ;  /* 0x0000000b090a7223 */ /* 0x000fe20000000000 */
[----:B------:R-:W-:-:S03]  /*34e0*/  IADD3 R7, PT, PT, R7, R4, RZ ;  /* 0x0000000407077210 */ /* 0x000fc60007ffe0ff */
[----:B------:R-:W-:-:S05]  /*34f0*/  FFMA R0, R12, R10, R11 ;  /* 0x0000000a0c007223 */ /* 0x000fca000000000b */
[----:B------:R-:W-:-:S04]  /*3500*/  SHF.R.U32.HI R3, RZ, 0x17, R0 ;  /* 0x00000017ff037819 */ /* 0x000fc80000011600 */
[----:B------:R-:W-:-:S05]  /*3510*/  LOP3.LUT R3, R3, 0xff, RZ, 0xc0, !PT ;  /* 0x000000ff03037812 */ /* 0x000fca00078ec0ff */
[----:B------:R-:W-:-:S04]  /*3520*/  IMAD.IADD R8, R3, 0x1, R7 ;  /* 0x0000000103087824 */ /* 0x000fc800078e0207 */
[----:B------:R-:W-:-:S05]  /*3530*/  VIADD R3, R8, 0xffffffff ;  /* 0xffffffff08037836 */ /* 0x000fca0000000000 */
[----:B------:R-:W-:-:S13]  /*3540*/  ISETP.GE.U32.AND P0, PT, R3, 0xfe, PT ;  /* 0x000000fe0300780c */ /* 0x000fda0003f06070 */
[----:B------:R-:W-:Y:S05]  /*3550*/  @!P0 BRA `(.L_x_39) ;  /* 0x0000000000808947 */ /* 0x000fea0003800000 */
[----:B------:R-:W-:-:S13]  /*3560*/  ISETP.GT.AND P0, PT, R8, 0xfe, PT ;  /* 0x000000fe0800780c */ /* 0x000fda0003f04270 */
[----:B------:R-:W-:Y:S05]  /*3570*/  @P0 BRA `(.L_x_40) ;  /* 0x00000000006c0947 */ /* 0x000fea0003800000 */
[----:B------:R-:W-:-:S13]  /*3580*/  ISETP.GE.AND P0, PT, R8, 0x1, PT ;  /* 0x000000010800780c */ /* 0x000fda0003f06270 */
[----:B------:R-:W-:Y:S05]  /*3590*/  @P0 BRA `(.L_x_41) ;  /* 0x0000000000740947 */ /* 0x000fea0003800000 */
[----:B------:R-:W-:Y:S02]  /*35a0*/  ISETP.GE.AND P0, PT, R8, -0x18, PT ;  /* 0xffffffe80800780c */ /* 0x000fe40003f06270 */
[----:B------:R-:W-:-:S11]  /*35b0*/  LOP3.LUT R0, R0, 0x80000000, RZ, 0xc0, !PT ;  /* 0x8000000000007812 */ /* 0x000fd600078ec0ff */
[----:B------:R-:W-:Y:S05]  /*35c0*/  @!P0 BRA `(.L_x_41) ;  /* 0x0000000000688947 */ /* 0x000fea0003800000 */
[-CC-:B------:R-:W-:Y:S01]  /*35d0*/  FFMA.RZ R3, R12, R10.reuse, R11.reuse ;  /* 0x0000000a0c037223 */ /* 0x180fe2000000c00b */
[----:B------:R-:W-:Y:S01]  /*35e0*/  IADD3 R7, PT, PT, R8, 0x20, RZ ;  /* 0x0000002008077810 */ /* 0x000fe20007ffe0ff */
[-CC-:B------:R-:W-:Y:S01]  /*35f0*/  FFMA.RM R4, R12, R10.reuse, R11.reuse ;  /* 0x0000000a0c047223 */ /* 0x180fe2000000400b */
[----:B------:R-:W-:Y:S02]  /*3600*/  ISETP.NE.AND P2, PT, R8, RZ, PT ;  /* 0x000000ff0800720c */ /* 0x000fe40003f45270 */
[----:B------:R-:W-:Y:S01]  /*3610*/  LOP3.LUT R6, R3, 0x7fffff, RZ, 0xc0, !PT ;  /* 0x007fffff03067812 */ /* 0x000fe200078ec0ff */
[----:B------:R-:W-:Y:S01]  /*3620*/  FFMA.RP R3, R12, R10, R11 ;  /* 0x0000000a0c037223 */ /* 0x000fe2000000800b */
[----:B------:R-:W-:Y:S01]  /*3630*/  ISETP.NE.AND P1, PT, R8, RZ, PT ;  /* 0x000000ff0800720c */ /* 0x000fe20003f25270 */
[----:B------:R-:W-:Y:S01]  /*3640*/  IMAD.MOV R8, RZ, RZ, -R8 ;  /* 0x000000ffff087224 */ /* 0x000fe200078e0a08 */
[----:B------:R-:W-:Y:S02]  /*3650*/  LOP3.LUT R6, R6, 0x800000, RZ, 0xfc, !PT ;  /* 0x0080000006067812 */ /* 0x000fe400078efcff */
[----:B------:R-:W-:-:S02]  /*3660*/  FSETP.NEU.FTZ.AND P0, PT, R3, R4, PT ;  /* 0x000000040300720b */ /* 0x000fc40003f1d000 */
[----:B------:R-:W-:Y:S02]  /*3670*/  SHF.L.U32 R7, R6, R7, RZ ;  /* 0x0000000706077219 */ /* 0x000fe400000006ff */
[----:B------:R-:W-:Y:S02]  /*3680*/  SEL R3, R8, RZ, P2 ;  /* 0x000000ff08037207 */ /* 0x000fe40001000000 */
[----:B------:R-:W-:Y:S02]  /*3690*/  ISETP.NE.AND P1, PT, R7, RZ, P1 ;  /* 0x000000ff0700720c */ /* 0x000fe40000f25270 */
[----:B------:R-:W-:Y:S02]  /*36a0*/  SHF.R.U32.HI R3, RZ, R3, R6 ;  /* 0x00000003ff037219 */ /* 0x000fe40000011606 */
[----:B------:R-:W-:Y:S02]  /*36b0*/  PLOP3.LUT P0, PT, P0, P1, PT, 0xf8, 0x8f ;  /* 0x00000000008f781c */ /* 0x000fe40000703f70 */
[----:B------:R-:W-:-:S02]  /*36c0*/  SHF.R.U32.HI R7, RZ, 0x1, R3 ;  /* 0x00000001ff077819 */ /* 0x000fc40000011603 */
[----:B------:R-:W-:-:S04]  /*36d0*/  SEL R4, RZ, 0x1, !P0 ;  /* 0x00000001ff047807 */ /* 0x000fc80004000000 */
[----:B------:R-:W-:-:S04]  /*36e0*/  LOP3.LUT R4, R4, 0x1, R7, 0xf8, !PT ;  /* 0x0000000104047812 */ /* 0x000fc800078ef807 */
[----:B------:R-:W-:-:S05]  /*36f0*/  LOP3.LUT R4, R4, R3, RZ, 0xc0, !PT ;  /* 0x0000000304047212 */ /* 0x000fca00078ec0ff */
[----:B------:R-:W-:-:S05]  /*3700*/  IMAD.IADD R7, R7, 0x1, R4 ;  /* 0x0000000107077824 */ /* 0x000fca00078e0204 */
[----:B------:R-:W-:Y:S01]  /*3710*/  LOP3.LUT R0, R7, R0, RZ, 0xfc, !PT ;  /* 0x0000000007007212 */ /* 0x000fe200078efcff */
[----:B------:R-:W-:Y:S06]  /*3720*/  BRA `(.L_x_41) ;  /* 0x0000000000107947 */ /* 0x000fec0003800000 */
.L_x_40:
[----:B------:R-:W-:-:S04]  /*3730*/  LOP3.LUT R0, R0, 0x80000000, RZ, 0xc0, !PT ;  /* 0x8000000000007812 */ /* 0x000fc800078ec0ff */
[----:B------:R-:W-:Y:S01]  /*3740*/  LOP3.LUT R0, R0, 0x7f800000, RZ, 0xfc, !PT ;  /* 0x7f80000000007812 */ /* 0x000fe200078efcff */
[----:B------:R-:W-:Y:S06]  /*3750*/  BRA `(.L_x_41) ;  /* 0x0000000000047947 */ /* 0x000fec0003800000 */
.L_x_39:
[----:B------:R-:W-:-:S07]  /*3760*/  LEA R0, R7, R0, 0x17 ;  /* 0x0000000007007211 */ /* 0x000fce00078eb8ff */
.L_x_41:
[----:B------:R-:W-:Y:S05]  /*3770*/  BSYNC.RECONVERGENT B3 ;  /* 0x0000000000037941 */ /* 0x000fea0003800200 */
.L_x_38:
[----:B------:R-:W-:Y:S05]  /*3780*/  BRA `(.L_x_42) ;  /* 0x0000000000207947 */ /* 0x000fea0003800000 */
.L_x_37:
[----:B------:R-:W-:-:S04]  /*3790*/  LOP3.LUT R0, R3, 0x80000000, R0, 0x48, !PT ;  /* 0x8000000003007812 */ /* 0x000fc800078e4800 */
[----:B------:R-:W-:Y:S01]  /*37a0*/  LOP3.LUT R0, R0, 0x7f800000, RZ, 0xfc, !PT ;  /* 0x7f80000000007812 */ /* 0x000fe200078efcff */
[----:B------:R-:W-:Y:S06]  /*37b0*/  BRA `(.L_x_42) ;  /* 0x0000000000147947 */ /* 0x000fec0003800000 */
.L_x_36:
[----:B------:R-:W-:Y:S01]  /*37c0*/  LOP3.LUT R0, R3, 0x80000000, R0, 0x48, !PT ;  /* 0x8000000003007812 */ /* 0x000fe200078e4800 */
[----:B------:R-:W-:Y:S06]  /*37d0*/  BRA `(.L_x_42) ;  /* 0x00000000000c7947 */ /* 0x000fec0003800000 */
.L_x_35:
[----:B------:R-:W0:Y:S01]  /*37e0*/  MUFU.RSQ R0, -QNAN ;  /* 0xffc0000000007908 */ /* 0x000e220000001400 */
[----:B------:R-:W-:Y:S05]  /*37f0*/  BRA `(.L_x_42) ;  /* 0x0000000000047947 */ /* 0x000fea0003800000 */
.L_x_34:
[----:B------:R-:W-:-:S07]  /*3800*/  FADD.FTZ R0, R0, R3 ;  /* 0x0000000300007221 */ /* 0x000fce0000010000 */
.L_x_42:
[----:B------:R-:W-:Y:S05]  /*3810*/  BSYNC.RECONVERGENT B2 ;  /* 0x0000000000027941 */ /* 0x000fea0003800200 */
.L_x_32:
[----:B------:R-:W-:-:S04]  /*3820*/  IMAD.MOV.U32 R3, RZ, RZ, 0x0 ;  /* 0x00000000ff037424 */ /* 0x000fc800078e00ff */
[----:B0-----:R-:W-:Y:S05]  /*3830*/  RET.REL.NODEC R2 `(_Z22rmsnorm_fp16_i4_kernelILi4ELi32ELi4096ELi128EEvP6__halfS1_fPsPaS3_S1_S1_i) ;  /* 0xffffffc402f07950 */ /* 0x001fea0003c3ffff */
.L_x_43:
[----:B------:R-:W-:-:S00]  /*3840*/  BRA `(.L_x_43) ;  /* 0xfffffffc00fc7947 */ /* 0x000fc0000383ffff */
[----:B------:R-:W-:-:S00]  /*3850*/  NOP ;  /* 0x0000000000007918 */ /* 0x000fc00000000000 */
        /* <DEDUP_REMOVED lines=10> */
.L_x_45:


//--------------------- .nv.shared._Z22rmsnorm_fp16_i4_kernelILi4ELi32ELi4096ELi128EEvP6__halfS1_fPsPaS3_S1_S1_i --------------------------
	.section	.nv.shared._Z22rmsnorm_fp16_i4_kernelILi4ELi32ELi4096ELi128EEvP6__halfS1_fPsPaS3_S1_S1_i,"aw",@nobits
	.sectionflags	@""
	.align	16
	.zero		1024


//--------------------- .nv.shared.reserved.0     --------------------------
	.section	.nv.shared.reserved.0,"aw",@nobits
	.weak		__nv_reservedSMEM_offset_0_alias
	.size		__nv_reservedSMEM_offset_0_alias, 0, 64
	.other		__nv_reservedSMEM_offset_0_alias,@"STO_CUDA_RESERVED_SHARED STV_DEFAULT"
__nv_reservedSMEM_offset_0_alias:
	.zero		0
	.zero		64


//--------------------- .nv.global                --------------------------
	.section	.nv.global,"aw",@nobits
.nv.global:
	.type		_ZN41_INTERNAL_982b7ac0_4_k_cu_c363c3c7_2440284cuda3std6ranges3__45__cpo9iter_moveE,@object
	.size		_ZN41_INTERNAL_982b7ac0_4_k_cu_c363c3c7_2440284cuda3std6ranges3__45__cpo9iter_moveE,(_ZN41_INTERNAL_982b7ac0_4_k_cu_c363c3c7_2440284cuda3std3__443_GLOBAL__N__982b7ac0_4_k_cu_c363c3c7_2440286ignoreE - _ZN41_INTERNAL_982b7ac0_4_k_cu_c363c3c7_2440284cuda3std6ranges3__45__cpo9iter_moveE)
_ZN41_INTERNAL_982b7ac0_4_k_cu_c363c3c7_2440284cuda3std6ranges3__45__cpo9iter_moveE:
	.zero		1
	.type		_ZN41_INTERNAL_982b7ac0_4_k_cu_c363c3c7_2440284cuda3std3__443_GLOBAL__N__982b7ac0_4_k_cu_c363c3c7_2440286ignoreE,@object
	.size		_ZN41_INTERNAL_982b7ac0_4_k_cu_c363c3c7_2440284cuda3std3__443_GLOBAL__N__982b7ac0_4_k_cu_c363c3c7_2440286ignoreE,(_ZN41_INTERNAL_982b7ac0_4_k_cu_c363c3c7_2440284cuda3std3__45__cpo4cendE - _ZN41_INTERNAL_982b7ac0_4_k_cu_c363c3c7_2440284cuda3std3__443_GLOBAL__N__982b7ac0_4_k_cu_c363c3c7_2440286ignoreE)
_ZN41_INTERNAL_982b7ac0_4_k_cu_c363c3c7_2440284cuda3std3__443_GLOBAL__N__982b7ac0_4_k_cu_c363c3c7_2440286ignoreE:
	.zero		1
	.type		_ZN41_INTERNAL_982b7ac0_4_k_cu_c363c3c7_2440284cuda3std3__45__cpo4cendE,@object
	.size		_ZN41_INTERNAL_982b7ac0_4_k_cu_c363c3c7_2440284cuda3std3__45__cpo4cendE,(_ZN41_INTERNAL_982b7ac0_4_k_cu_c363c3c7_2440284cuda3std3__45__cpo3endE - _ZN41_INTERNAL_982b7ac0_4_k_cu_c363c3c7_2440284cuda3std3__45__cpo4cendE)
_ZN41_INTERNAL_982b7ac0_4_k_cu_c363c3c7_2440284cuda3std3__45__cpo4cendE:
	.zero		1
	.type		_ZN41_INTERNAL_982b7ac0_4_k_cu_c363c3c7_2440284cuda3std3__45__cpo3endE,@object
	.size		_ZN41_INTERNAL_982b7ac0_4_k_cu_c363c3c7_2440284cuda3std3__45__cpo3endE,(_ZN41_INTERNAL_982b7ac0_4_k_cu_c363c3c7_2440284cuda3std3__48in_placeE - _ZN41_INTERNAL_982b7ac0_4_k_cu_c363c3c7_2440284cuda3std3__45__cpo3endE)
_ZN41_INTERNAL_982b7ac0_4_k_cu_c363c3c7_2440284cuda3std3__45__cpo3endE:
	.zero		1
	.type		_ZN41_INTERNAL_982b7ac0_4_k_cu_c363c3c7_2440284cuda3std3__48in_placeE,@object
	.size		_ZN41_INTERNAL_982b7ac0_4_k_cu_c363c3c7_2440284cuda3std3__48in_placeE,(_ZN41_INTERNAL_982b7ac0_4_k_cu_c363c3c7_2440284cuda3std6ranges3__45__cpo7advanceE - _ZN41_INTERNAL_982b7ac0_4_k_cu_c363c3c7_2440284cuda3std3__48in_placeE)
_ZN41_INTERNAL_982b7ac0_4_k_cu_c363c3c7_2440284cuda3std3__48in_placeE:
	.zero		1
	.type		_ZN41_INTERNAL_982b7ac0_4_k_cu_c363c3c7_2440284cuda3std6ranges3__45__cpo7advanceE,@object
	.size		_ZN41_INTERNAL_982b7ac0_4_k_cu_c363c3c7_2440284cuda3std6ranges3__45__cpo7advanceE,(_ZN41_INTERNAL_982b7ac0_4_k_cu_c363c3c7_2440284cuda3std3__45__cpo5beginE - _ZN41_INTERNAL_982b7ac0_4_k_cu_c363c3c7_2440284cuda3std6ranges3__45__cpo7advanceE)
_ZN41_INTERNAL_982b7ac0_4_k_cu_c363c3c7_2440284cuda3std6ranges3__45__cpo7advanceE:
	.zero		1
	.type		_ZN41_INTERNAL_982b7ac0_4_k_cu_c363c3c7_2440284cuda3std3__45__cpo5beginE,@object
	.size		_ZN41_INTERNAL_982b7ac0_4_k_cu_c363c3c7_2440284cuda3std3__45__cpo5beginE,(_ZN41_INTERNAL_982b7ac0_4_k_cu_c363c3c7_2440284cuda3std3__419piecewise_constructE - _ZN41_INTERNAL_982b7ac0_4_k_cu_c363c3c7_2440284cuda3std3__45__cpo5beginE)
_ZN41_INTERNAL_982b7ac0_4_k_cu_c363c3c7_2440284cuda3std3__45__cpo5beginE:
	.zero		1
	.type		_ZN41_INTERNAL_982b7ac0_4_k_cu_c363c3c7_2440284cuda3std3__419piecewise_constructE,@object
	.size		_ZN41_INTERNAL_982b7ac0_4_k_cu_c363c3c7_2440284cuda3std3__419piecewise_constructE,(_ZN41_INTERNAL_982b7ac0_4_k_cu_c363c3c7_2440284cuda3std3__45__cpo6cbeginE - _ZN41_INTERNAL_982b7ac0_4_k_cu_c363c3c7_2440284cuda3std3__419piecewise_constructE)
_ZN41_INTERNAL_982b7ac0_4_k_cu_c363c3c7_2440284cuda3std3__419piecewise_constructE:
	.zero		1
	.type		_ZN41_INTERNAL_982b7ac0_4_k_cu_c363c3c7_2440284cuda3std3__45__cpo6cbeginE,@object
	.size		_ZN41_INTERNAL_982b7ac0_4_k_cu_c363c3c7_2440284cuda3std3__45__cpo6cbeginE,(_ZN41_INTERNAL_982b7ac0_4_k_cu_c363c3c7_2440284cuda3std6ranges3__45__cpo4swapE - _ZN41_INTERNAL_982b7ac0_4_k_cu_c363c3c7_2440284cuda3std3__45__cpo6cbeginE)
_ZN41_INTERNAL_982b7ac0_4_k_cu_c363c3c7_2440284cuda3std3__45__cpo6cbeginE:
	.zero		1
	.type		_ZN41_INTERNAL_982b7ac0_4_k_cu_c363c3c7_2440284cuda3std6ranges3__45__cpo4swapE,@object
	.size		_ZN41_INTERNAL_982b7ac0_4_k_cu_c363c3c7_2440284cuda3std6ranges3__45__cpo4swapE,(.L_7 - _ZN41_INTERNAL_982b7ac0_4_k_cu_c363c3c7_2440284cuda3std6ranges3__45__cpo4swapE)
_ZN41_INTERNAL_982b7ac0_4_k_cu_c363c3c7_2440284cuda3std6ranges3__45__cpo4swapE:
	.zero		1
.L_7:


//--------------------- .nv.constant0._Z22rmsnorm_fp16_i4_kernelILi4ELi32ELi4096ELi128EEvP6__halfS1_fPsPaS3_S1_S1_i --------------------------
	.section	.nv.constant0._Z22rmsnorm_fp16_i4_kernelILi4ELi32ELi4096ELi128EEvP6__halfS1_fPsPaS3_S1_S1_i,"a",@progbits
	.sectionflags	@""
	.align	4
.nv.constant0._Z22rmsnorm_fp16_i4_kernelILi4ELi32ELi4096ELi128EEvP6__halfS1_fPsPaS3_S1_S1_i:
	.zero		964


//--------------------- SYMBOLS --------------------------

	.type		.nv.reservedSmem.offset0,@object
	.size		.nv.reservedSmem.offset0,0x4
	.type		.nv.reservedSmem.cap,@object
	.size		.nv.reservedSmem.cap,0x4
